// auto-generated by cutlass_sweep.gemm — config: {"arch": "sm_90", "cluster_m": 2, "cluster_n": 4, "dtype": "e5m2", "dtype_b": "e5m2", "layout": "nt", "stages": 0, "tile_k": 128, "tile_m": 256, "tile_n": 256}
#include "cutlass/cutlass.h"
#include "cutlass/gemm/collective/collective_builder.hpp"
#include "cutlass/gemm/device/gemm_universal_adapter.h"
#include "cutlass/gemm/kernel/gemm_universal.hpp"
#include "cutlass/epilogue/collective/collective_builder.hpp"

using ElemA = cutlass::float_e5m2_t;
using ElemB = cutlass::float_e5m2_t;
using ElemCD = cutlass::float_e5m2_t;
using Acc  = float;
using TileShape    = cute::Shape<cute::_256, cute::_256, cute::_128>;
using ClusterShape = cute::Shape<cute::_2, cute::_4, cute::_1>;

using CollectiveEpilogue = typename cutlass::epilogue::collective::CollectiveBuilder<
    cutlass::arch::Sm90, cutlass::arch::OpClassTensorOp,
    TileShape, ClusterShape,
    cutlass::epilogue::collective::EpilogueTileAuto,
    Acc, Acc,
    ElemCD, cutlass::layout::RowMajor, 128 / cutlass::sizeof_bits<ElemCD>::value,
    ElemCD, cutlass::layout::RowMajor, 128 / cutlass::sizeof_bits<ElemCD>::value,
    cutlass::epilogue::collective::EpilogueScheduleAuto
  >::CollectiveOp;

using CollectiveMainloop = typename cutlass::gemm::collective::CollectiveBuilder<
    cutlass::arch::Sm90, cutlass::arch::OpClassTensorOp,
    ElemA, cutlass::layout::RowMajor, 128 / cutlass::sizeof_bits<ElemA>::value,
    ElemB, cutlass::layout::ColumnMajor, 128 / cutlass::sizeof_bits<ElemB>::value,
    Acc,
    TileShape, ClusterShape,
    cutlass::gemm::collective::StageCountAutoCarveout<static_cast<int>(sizeof(typename CollectiveEpilogue::SharedStorage))>,
    cutlass::gemm::collective::KernelScheduleAuto
  >::CollectiveOp;

using GemmKernel = cutlass::gemm::kernel::GemmUniversal<
    cute::Shape<int,int,int,int>,
    CollectiveMainloop,
    CollectiveEpilogue
>;
using Gemm = cutlass::gemm::device::GemmUniversalAdapter<GemmKernel>;

// Force the device kernel symbol into the cubin without needing a host main.
auto* _anchor = &cutlass::device_kernel<GemmKernel>;


// ===== COMPILED SASS (sm_90a) =====

	.target	sm_90a

	.elftype	@"ET_EXEC"


//--------------------- .note.nv.tkinfo           --------------------------
	.section	.note.nv.tkinfo,"",@"SHT_NOTE"
	.sectionflags	@"SHF_NOTE_NV_TKINFO"
	.tkinfo
        /*0018*/ 	.word	0x00000002
        /*0030*/ 	.string	""
        /*0030*/ 	.string	"ptxas"
        /*0030*/ 	.string	"Cuda compilation tools, release 13.0, V13.0.88"
        /*0030*/ 	.string	"Build cuda_13.0.r13.0/compiler.36424714_0"
        /*0030*/ 	.string	"-arch sm_90a -m 64 "



//--------------------- .note.nv.cuinfo           --------------------------
	.section	.note.nv.cuinfo,"",@"SHT_NOTE"
	.sectionflags	@"SHF_NOTE_NV_CUINFO"
        /*0018*/ 	.short	0x0002
        /*001a*/ 	.short	0x005a
        /*001c*/ 	.short	0x0082
	.zero		2


//--------------------- .nv.info                  --------------------------
	.section	.nv.info,"",@"SHT_CUDA_INFO"
	.align	4


	//----- nvinfo : EIATTR_REGCOUNT
	.align		4
        /*0000*/ 	.byte	0x04, 0x2f
        /*0002*/ 	.short	(.L_12 - .L_11)
	.align		4
.L_11:
        /*0004*/ 	.word	index@(_ZN7cutlass13device_kernelINS_4gemm6kernel13GemmUniversalIN4cute5tupleIJiiiiEEENS1_10collective13CollectiveMmaINS1_37MainloopSm90TmaGmmaWarpSpecializedFP8ILi3ENS5_IJNS4_1CILi2EEENSA_ILi4EEENSA_ILi1EEEEEENS1_35KernelTmaWarpSpecializedCooperativeEEENS5_IJNSA_ILi256EEESH_NSA_ILi128EEEEEENS_12float_e5m2_tENS5_IJlSD_lEEESK_SL_NS4_8TiledMMAINS4_8MMA_AtomIJNS4_4SM904GMMA31MMA_64x256x32_F32E5M2E5M2_SS_TNILNSP_7ScaleInE1ELSR_1EEEEEENS4_6LayoutINS5_IJSB_SD_SD_EEENS5_IJSD_NSA_ILi0EEESW_EEEEENS5_IJNS4_10UnderscoreESZ_SZ_EEEEENS4_23SM90_TMA_LOAD_MULTICASTENS4_14ComposedLayoutINS4_7SwizzleILi3ELi4ELi3EEENS4_18smem_ptr_flag_bitsILi8EEENSU_INS5_IJNSA_ILi8EEESI_EEENS5_IJSI_SD_EEEEEEEvNS4_8identityES12_S1C_vS1D_EENS_8epilogue10collective6detail29Sm90TmaWarpSpecializedAdapterINS1G_15DefaultEpilogueISK_SL_SL_NS1F_6thread17LinearCombinationISK_Li1EffLNS1K_9ScaleType4KindE0ELNS_15FloatRoundStyleE2ESK_EENS1_15EpilogueDefaultEEEEEvvEEEEvNT_6ParamsE)
        /*0008*/ 	.word	0x000000a8


	//----- nvinfo : EIATTR_FRAME_SIZE
	.align		4
.L_12:
        /*000c*/ 	.byte	0x04, 0x11
        /*000e*/ 	.short	(.L_14 - .L_13)
	.align		4
.L_13:
        /*0010*/ 	.word	index@(_ZN7cutlass13device_kernelINS_4gemm6kernel13GemmUniversalIN4cute5tupleIJiiiiEEENS1_10collective13CollectiveMmaINS1_37MainloopSm90TmaGmmaWarpSpecializedFP8ILi3ENS5_IJNS4_1CILi2EEENSA_ILi4EEENSA_ILi1EEEEEENS1_35KernelTmaWarpSpecializedCooperativeEEENS5_IJNSA_ILi256EEESH_NSA_ILi128EEEEEENS_12float_e5m2_tENS5_IJlSD_lEEESK_SL_NS4_8TiledMMAINS4_8MMA_AtomIJNS4_4SM904GMMA31MMA_64x256x32_F32E5M2E5M2_SS_TNILNSP_7ScaleInE1ELSR_1EEEEEENS4_6LayoutINS5_IJSB_SD_SD_EEENS5_IJSD_NSA_ILi0EEESW_EEEEENS5_IJNS4_10UnderscoreESZ_SZ_EEEEENS4_23SM90_TMA_LOAD_MULTICASTENS4_14ComposedLayoutINS4_7SwizzleILi3ELi4ELi3EEENS4_18smem_ptr_flag_bitsILi8EEENSU_INS5_IJNSA_ILi8EEESI_EEENS5_IJSI_SD_EEEEEEEvNS4_8identityES12_S1C_vS1D_EENS_8epilogue10collective6detail29Sm90TmaWarpSpecializedAdapterINS1G_15DefaultEpilogueISK_SL_SL_NS1F_6thread17LinearCombinationISK_Li1EffLNS1K_9ScaleType4KindE0ELNS_15FloatRoundStyleE2ESK_EENS1_15EpilogueDefaultEEEEEvvEEEEvNT_6ParamsE)
        /*0014*/ 	.word	0x00000cc8


	//----- nvinfo : EIATTR_MIN_STACK_SIZE
	.align		4
.L_14:
        /*0018*/ 	.byte	0x04, 0x12
        /*001a*/ 	.short	(.L_16 - .L_15)
	.align		4
.L_15:
        /*001c*/ 	.word	index@(_ZN7cutlass13device_kernelINS_4gemm6kernel13GemmUniversalIN4cute5tupleIJiiiiEEENS1_10collective13CollectiveMmaINS1_37MainloopSm90TmaGmmaWarpSpecializedFP8ILi3ENS5_IJNS4_1CILi2EEENSA_ILi4EEENSA_ILi1EEEEEENS1_35KernelTmaWarpSpecializedCooperativeEEENS5_IJNSA_ILi256EEESH_NSA_ILi128EEEEEENS_12float_e5m2_tENS5_IJlSD_lEEESK_SL_NS4_8TiledMMAINS4_8MMA_AtomIJNS4_4SM904GMMA31MMA_64x256x32_F32E5M2E5M2_SS_TNILNSP_7ScaleInE1ELSR_1EEEEEENS4_6LayoutINS5_IJSB_SD_SD_EEENS5_IJSD_NSA_ILi0EEESW_EEEEENS5_IJNS4_10UnderscoreESZ_SZ_EEEEENS4_23SM90_TMA_LOAD_MULTICASTENS4_14ComposedLayoutINS4_7SwizzleILi3ELi4ELi3EEENS4_18smem_ptr_flag_bitsILi8EEENSU_INS5_IJNSA_ILi8EEESI_EEENS5_IJSI_SD_EEEEEEEvNS4_8identityES12_S1C_vS1D_EENS_8epilogue10collective6detail29Sm90TmaWarpSpecializedAdapterINS1G_15DefaultEpilogueISK_SL_SL_NS1F_6thread17LinearCombinationISK_Li1EffLNS1K_9ScaleType4KindE0ELNS_15FloatRoundStyleE2ESK_EENS1_15EpilogueDefaultEEEEEvvEEEEvNT_6ParamsE)
        /*0020*/ 	.word	0x00000cc8
.L_16:


//--------------------- .nv.compat                --------------------------
	.section	.nv.compat,"",@"SHT_CUDA_COMPAT_INFO"
	.align	4
        /*0000*/ 	.byte	0x02, 0x09, 0x01, 0x00, 0x02, 0x02, 0x04, 0x00, 0x02, 0x05, 0x05, 0x00, 0x03, 0x07, 0x01, 0x01
        /*0010*/ 	.byte	0x02, 0x03, 0x01, 0x00, 0x02, 0x06, 0x01, 0x00, 0x04, 0x0b, 0x08, 0x00, 0x00, 0x00, 0x00, 0x00
        /*0020*/ 	.byte	0x00, 0x00, 0x00, 0x00


//--------------------- .nv.info._ZN7cutlass13device_kernelINS_4gemm6kernel13GemmUniversalIN4cute5tupleIJiiiiEEENS1_10collective13CollectiveMmaINS1_37MainloopSm90TmaGmmaWarpSpecializedFP8ILi3ENS5_IJNS4_1CILi2EEENSA_ILi4EEENSA_ILi1EEEEEENS1_35KernelTmaWarpSpecializedCooperativeEEENS5_IJNSA_ILi256EEESH_NSA_ILi128EEEEEENS_12float_e5m2_tENS5_IJlSD_lEEESK_SL_NS4_8TiledMMAINS4_8MMA_AtomIJNS4_4SM904GMMA31MMA_64x256x32_F32E5M2E5M2_SS_TNILNSP_7ScaleInE1ELSR_1EEEEEENS4_6LayoutINS5_IJSB_SD_SD_EEENS5_IJSD_NSA_ILi0EEESW_EEEEENS5_IJNS4_10UnderscoreESZ_SZ_EEEEENS4_23SM90_TMA_LOAD_MULTICASTENS4_14ComposedLayoutINS4_7SwizzleILi3ELi4ELi3EEENS4_18smem_ptr_flag_bitsILi8EEENSU_INS5_IJNSA_ILi8EEESI_EEENS5_IJSI_SD_EEEEEEEvNS4_8identityES12_S1C_vS1D_EENS_8epilogue10collective6detail29Sm90TmaWarpSpecializedAdapterINS1G_15DefaultEpilogueISK_SL_SL_NS1F_6thread17LinearCombinationISK_Li1EffLNS1K_9ScaleType4KindE0ELNS_15FloatRoundStyleE2ESK_EENS1_15EpilogueDefaultEEEEEvvEEEEvNT_6ParamsE --------------------------
	.section	.nv.info._ZN7cutlass13device_kernelINS_4gemm6kernel13GemmUniversalIN4cute5tupleIJiiiiEEENS1_10collective13CollectiveMmaINS1_37MainloopSm90TmaGmmaWarpSpecializedFP8ILi3ENS5_IJNS4_1CILi2EEENSA_ILi4EEENSA_ILi1EEEEEENS1_35KernelTmaWarpSpecializedCooperativeEEENS5_IJNSA_ILi256EEESH_NSA_ILi128EEEEEENS_12float_e5m2_tENS5_IJlSD_lEEESK_SL_NS4_8TiledMMAINS4_8MMA_AtomIJNS4_4SM904GMMA31MMA_64x256x32_F32E5M2E5M2_SS_TNILNSP_7ScaleInE1ELSR_1EEEEEENS4_6LayoutINS5_IJSB_SD_SD_EEENS5_IJSD_NSA_ILi0EEESW_EEEEENS5_IJNS4_10UnderscoreESZ_SZ_EEEEENS4_23SM90_TMA_LOAD_MULTICASTENS4_14ComposedLayoutINS4_7SwizzleILi3ELi4ELi3EEENS4_18smem_ptr_flag_bitsILi8EEENSU_INS5_IJNSA_ILi8EEESI_EEENS5_IJSI_SD_EEEEEEEvNS4_8identityES12_S1C_vS1D_EENS_8epilogue10collective6detail29Sm90TmaWarpSpecializedAdapterINS1G_15DefaultEpilogueISK_SL_SL_NS1F_6thread17LinearCombinationISK_Li1EffLNS1K_9ScaleType4KindE0ELNS_15FloatRoundStyleE2ESK_EENS1_15EpilogueDefaultEEEEEvvEEEEvNT_6ParamsE,"",@"SHT_CUDA_INFO"
	.sectionflags	@""
	.align	4


	//----- nvinfo : EIATTR_CUDA_API_VERSION
	.align		4
        /*0000*/ 	.byte	0x04, 0x37
        /*0002*/ 	.short	(.L_18 - .L_17)
.L_17:
        /*0004*/ 	.word	0x00000082


	//----- nvinfo : EIATTR_KPARAM_INFO
	.align		4
.L_18:
        /*0008*/ 	.byte	0x04, 0x17
        /*000a*/ 	.short	(.L_20 - .L_19)
.L_19:
        /*000c*/ 	.word	0x00000000
        /*0010*/ 	.short	0x0000
        /*0012*/ 	.short	0x0070
        /*0014*/ 	.byte	0x00, 0xf0, 0x01, 0x10


	//----- nvinfo : EIATTR_SPARSE_MMA_MASK
	.align		4
.L_20:
        /*0018*/ 	.byte	0x03, 0x50
        /*001a*/ 	.short	0x0000


	//----- nvinfo : EIATTR_MAXREG_COUNT
	.align		4
        /*001c*/ 	.byte	0x03, 0x1b
        /*001e*/ 	.short	0x00a8


	//----- nvinfo : EIATTR_NUM_BARRIERS
	.align		4
        /*0020*/ 	.byte	0x02, 0x4c
        /*0022*/ 	.byte	0x01
	.zero		1


	//----- nvinfo : EIATTR_ANNOTATIONS
	.align		4
        /*0024*/ 	.byte	0x04, 0x55
        /*0026*/ 	.short	(.L_22 - .L_21)


	//   ....[0]....
.L_21:
        /*0028*/ 	.word	0x00000001
        /*002c*/ 	.byte	0x10, 0x07, 0x00, 0x00, 0x01, 0x00, 0x00, 0x00, 0xe0, 0x07, 0x00, 0x00, 0x01, 0x00, 0x00, 0x00
        /* <DEDUP_REMOVED lines=2039> */
        /*7fac*/ 	.byte	0x00, 0x9d, 0x02, 0x00


	//----- nvinfo : EIATTR_MERCURY_ISA_VERSION
	.align		4
.L_22:
        /*7fb0*/ 	.byte	0x03, 0x5f
        /*7fb2*/ 	.short	0x0101


	//----- nvinfo : EIATTR_INT_WARP_WIDE_INSTR_OFFSETS
	.align		4
        /*7fb4*/ 	.byte	0x04, 0x31
        /*7fb6*/ 	.short	(.L_24 - .L_23)


	//   ....[0]....
.L_23:
        /*7fb8*/ 	.word	0x00000530


	//   ....[1]....
        /*7fbc*/ 	.word	0x00000550


	//   ....[2]....
        /*7fc0*/ 	.word	0x000006b0


	//----- nvinfo : EIATTR_COOP_GROUP_MASK_REGIDS
	.align		4
.L_24:
        /*7fc4*/ 	.byte	0x04, 0x29
        /*7fc6*/ 	.short	(.L_26 - .L_25)


	//   ....[0]....
.L_25:
        /*7fc8*/ 	.word	0xffffffff


	//   ....[1]....
        /*7fcc*/ 	.word	0xffffffff


	//   ....[2]....
        /*7fd0*/ 	.word	0xffffffff


	//   ....[3]....
        /*7fd4*/ 	.word	0xffffffff


	//   ....[4]....
        /*7fd8*/ 	.word	0xffffffff


	//   ....[5]....
        /*7fdc*/ 	.word	0xffffffff


	//----- nvinfo : EIATTR_COOP_GROUP_INSTR_OFFSETS
	.align		4
.L_26:
        /*7fe0*/ 	.byte	0x04, 0x28
        /*7fe2*/ 	.short	(.L_28 - .L_27)


	//   ....[0]....
.L_27:
        /*7fe4*/ 	.word	0x00000070


	//   ....[1]....
        /*7fe8*/ 	.word	0x00000080


	//   ....[2]....
        /*7fec*/ 	.word	0x000001a0


	//   ....[3]....
        /*7ff0*/ 	.word	0x000003a0


	//   ....[4]....
        /*7ff4*/ 	.word	0x00000820


	//   ....[5]....
        /*7ff8*/ 	.word	0x00002970


	//----- nvinfo : EIATTR_REG_RECONFIG
	.align		4
.L_28:
        /*7ffc*/ 	.byte	0x01, 0x54
	.zero		2


	//----- nvinfo : EIATTR_MBARRIER_INSTR_OFFSETS
	.align		4
        /*8000*/ 	.byte	0x04, 0x39
        /*8002*/ 	.short	(.L_30 - .L_29)


	//   ....[0]....
.L_29:
        /*8004*/ 	.word	0x00000320
        /*8008*/ 	.word	0x000000ff
        /*800c*/ 	.word	0x00000000
        /*8010*/ 	.short	0x0100
        /*8012*/ 	.byte	0x09
	.zero		1


	//   ....[1]....
        /*8014*/ 	.word	0x00000330
        /*8018*/ 	.word	0x000000ff
        /*801c*/ 	.word	0x00000018
        /*8020*/ 	.short	0x0100
        /*8022*/ 	.byte	0x09
	.zero		1


	//   ....[2]....
        /*8024*/ 	.word	0x00000340
        /*8028*/ 	.word	0x000000ff
        /*802c*/ 	.word	0x00000008
        /*8030*/ 	.short	0x0100
        /*8032*/ 	.byte	0x09
	.zero		1


	//   ....[3]....
        /*8034*/ 	.word	0x00000350
        /*8038*/ 	.word	0x000000ff
        /*803c*/ 	.word	0x00000020
        /*8040*/ 	.short	0x0100
        /*8042*/ 	.byte	0x09
	.zero		1


	//   ....[4]....
        /*8044*/ 	.word	0x00000360
        /*8048*/ 	.word	0x000000ff
        /*804c*/ 	.word	0x00000010
        /*8050*/ 	.short	0x0100
        /*8052*/ 	.byte	0x09
	.zero		1


	//   ....[5]....
        /*8054*/ 	.word	0x00000370
        /*8058*/ 	.word	0x000000ff
        /*805c*/ 	.word	0x00000028
        /*8060*/ 	.short	0x0100
        /*8062*/ 	.byte	0x09
	.zero		1


	//   ....[6]....
        /*8064*/ 	.word	0x00000740
        /*8068*/ 	.word	0x000000ff
        /*806c*/ 	.word	0x00000040
        /*8070*/ 	.short	0x0100
        /*8072*/ 	.byte	0x06
	.zero		1


	//   ....[7]....
        /*8074*/ 	.word	0x000007c0
        /*8078*/ 	.word	0x000000ff
        /*807c*/ 	.word	0x00000048
        /*8080*/ 	.short	0x0100
        /*8082*/ 	.byte	0x06
	.zero		1


	//   ....[8]....
        /*8084*/ 	.word	0x00002d60
        /*8088*/ 	.word	0x000000ff
        /*808c*/ 	.word	0x00000000
        /*8090*/ 	.short	0x010a
        /*8092*/ 	.byte	0x06
	.zero		1


	//   ....[9]....
        /*8094*/ 	.word	0x00002da0
        /*8098*/ 	.word	0x000000ff
        /*809c*/ 	.word	0x00000000
        /*80a0*/ 	.short	0x010a
        /*80a2*/ 	.byte	0x06
	.zero		1


	//   ....[10]....
        /*80a4*/ 	.word	0x000090b0
        /*80a8*/ 	.word	0x000000ff
        /*80ac*/ 	.word	0x00000000
        /*80b0*/ 	.short	0x010a
        /*80b2*/ 	.byte	0x10
	.zero		1


	//   ....[11]....
        /*80b4*/ 	.word	0x000090f0
        /*80b8*/ 	.word	0x000000ff
        /*80bc*/ 	.word	0x00000000
        /*80c0*/ 	.short	0x010a
        /*80c2*/ 	.byte	0x10
	.zero		1


	//   ....[12]....
        /*80c4*/ 	.word	0x00011940
        /*80c8*/ 	.word	0x00000000
        /*80cc*/ 	.word	0x00000000
        /*80d0*/ 	.short	0x0101
        /*80d2*/ 	.byte	0x3f
	.zero		1


	//   ....[13]....
        /*80d4*/ 	.word	0x00015460
        /*80d8*/ 	.word	0x00000000
        /*80dc*/ 	.word	0x00000000
        /*80e0*/ 	.short	0x0101
        /*80e2*/ 	.byte	0x3f
	.zero		1


	//   ....[14]....
        /*80e4*/ 	.word	0x00028fa0
        /*80e8*/ 	.word	0x0000000c
        /*80ec*/ 	.word	0x00000018
        /*80f0*/ 	.short	0x010a
        /*80f2*/ 	.byte	0x3f
	.zero		1


	//   ....[15]....
        /*80f4*/ 	.word	0x00029320
        /*80f8*/ 	.word	0x00000002
        /*80fc*/ 	.word	0x00000048
        /*8100*/ 	.short	0x0101
        /*8102*/ 	.byte	0x3f
	.zero		1


	//   ....[16]....
        /*8104*/ 	.word	0x00029ad0
        /*8108*/ 	.word	0x00000003
        /*810c*/ 	.word	0x00000000
        /*8110*/ 	.short	0x010a
        /*8112*/ 	.byte	0x3f
	.zero		1


	//   ....[17]....
        /*8114*/ 	.word	0x00029b60
        /*8118*/ 	.word	0x00000003
        /*811c*/ 	.word	0x00000000
        /*8120*/ 	.short	0x010a
        /*8122*/ 	.byte	0x3f
	.zero		1


	//   ....[18]....
        /*8124*/ 	.word	0x00029bf0
        /*8128*/ 	.word	0x00000003
        /*812c*/ 	.word	0x00000000
        /*8130*/ 	.short	0x010a
        /*8132*/ 	.byte	0x3f
	.zero		1


	//   ....[19]....
        /*8134*/ 	.word	0x00029c60
        /*8138*/ 	.word	0x00000003
        /*813c*/ 	.word	0x00000000
        /*8140*/ 	.short	0x010a
        /*8142*/ 	.byte	0x3f
	.zero		1


	//   ....[20]....
        /*8144*/ 	.word	0x00029cd0
        /*8148*/ 	.word	0x00000002
        /*814c*/ 	.word	0x00000000
        /*8150*/ 	.short	0x010a
        /*8152*/ 	.byte	0x3f
	.zero		1


	//   ....[21]....
        /*8154*/ 	.word	0x00029db0
        /*8158*/ 	.word	0x0000000c
        /*815c*/ 	.word	0x00000018
        /*8160*/ 	.short	0x010a
        /*8162*/ 	.byte	0x3f
	.zero		1


	//   ....[22]....
        /*8164*/ 	.word	0x00029e80
        /*8168*/ 	.word	0x00000003
        /*816c*/ 	.word	0x00000000
        /*8170*/ 	.short	0x010a
        /*8172*/ 	.byte	0x3f
	.zero		1


	//   ....[23]....
        /*8174*/ 	.word	0x00029ed0
        /*8178*/ 	.word	0x00000003
        /*817c*/ 	.word	0x00000000
        /*8180*/ 	.short	0x010a
        /*8182*/ 	.byte	0x3f
	.zero		1


	//----- nvinfo : EIATTR_NUM_MBARRIERS
	.align		4
.L_30:
        /*8184*/ 	.byte	0x03, 0x38
        /*8186*/ 	.short	0x0008


	//----- nvinfo : EIATTR_EXIT_INSTR_OFFSETS
	.align		4
        /*8188*/ 	.byte	0x04, 0x1c
        /*818a*/ 	.short	(.L_32 - .L_31)


	//   ....[0]....
.L_31:
        /*818c*/ 	.word	0x000009b0


	//   ....[1]....
        /*8190*/ 	.word	0x00001250


	//   ....[2]....
        /*8194*/ 	.word	0x000285b0


	//   ....[3]....
        /*8198*/ 	.word	0x00028b50


	//   ....[4]....
        /*819c*/ 	.word	0x00029c40


	//----- nvinfo : EIATTR_MAX_THREADS
	.align		4
.L_32:
        /*81a0*/ 	.byte	0x04, 0x05
        /*81a2*/ 	.short	(.L_34 - .L_33)
.L_33:
        /*81a4*/ 	.word	0x00000180
        /*81a8*/ 	.word	0x00000001
        /*81ac*/ 	.word	0x00000001


	//----- nvinfo : EIATTR_CRS_STACK_SIZE
	.align		4
.L_34:
        /*81b0*/ 	.byte	0x04, 0x1e
        /*81b2*/ 	.short	(.L_36 - .L_35)
.L_35:
        /*81b4*/ 	.word	0x00000000


	//----- nvinfo : EIATTR_CBANK_PARAM_SIZE
	.align		4
.L_36:
        /*81b8*/ 	.byte	0x03, 0x19
        /*81ba*/ 	.short	0x0470


	//----- nvinfo : EIATTR_PARAM_CBANK
	.align		4
        /*81bc*/ 	.byte	0x04, 0x0a
        /*81be*/ 	.short	(.L_38 - .L_37)
	.align		4
.L_37:
        /*81c0*/ 	.word	index@(.nv.constant0._ZN7cutlass13device_kernelINS_4gemm6kernel13GemmUniversalIN4cute5tupleIJiiiiEEENS1_10collective13CollectiveMmaINS1_37MainloopSm90TmaGmmaWarpSpecializedFP8ILi3ENS5_IJNS4_1CILi2EEENSA_ILi4EEENSA_ILi1EEEEEENS1_35KernelTmaWarpSpecializedCooperativeEEENS5_IJNSA_ILi256EEESH_NSA_ILi128EEEEEENS_12float_e5m2_tENS5_IJlSD_lEEESK_SL_NS4_8TiledMMAINS4_8MMA_AtomIJNS4_4SM904GMMA31MMA_64x256x32_F32E5M2E5M2_SS_TNILNSP_7ScaleInE1ELSR_1EEEEEENS4_6LayoutINS5_IJSB_SD_SD_EEENS5_IJSD_NSA_ILi0EEESW_EEEEENS5_IJNS4_10UnderscoreESZ_SZ_EEEEENS4_23SM90_TMA_LOAD_MULTICASTENS4_14ComposedLayoutINS4_7SwizzleILi3ELi4ELi3EEENS4_18smem_ptr_flag_bitsILi8EEENSU_INS5_IJNSA_ILi8EEESI_EEENS5_IJSI_SD_EEEEEEEvNS4_8identityES12_S1C_vS1D_EENS_8epilogue10collective6detail29Sm90TmaWarpSpecializedAdapterINS1G_15DefaultEpilogueISK_SL_SL_NS1F_6thread17LinearCombinationISK_Li1EffLNS1K_9ScaleType4KindE0ELNS_15FloatRoundStyleE2ESK_EENS1_15EpilogueDefaultEEEEEvvEEEEvNT_6ParamsE)
        /*81c4*/ 	.short	0x0210
        /*81c6*/ 	.short	0x0470


	//----- nvinfo : EIATTR_SW_WAR
	.align		4
.L_38:
        /*81c8*/ 	.byte	0x04, 0x36
        /*81ca*/ 	.short	(.L_40 - .L_39)
.L_39:
        /*81cc*/ 	.word	0x00000008
.L_40:


//--------------------- .nv.callgraph             --------------------------
	.section	.nv.callgraph,"",@"SHT_CUDA_CALLGRAPH"
	.align	4
	.sectionentsize	8
	.align		4
        /*0000*/ 	.word	0x00000000
	.align		4
        /*0004*/ 	.word	0xffffffff
	.align		4
        /*0008*/ 	.word	0x00000000
	.align		4
        /*000c*/ 	.word	0xfffffffe
	.align		4
        /*0010*/ 	.word	0x00000000
	.align		4
        /*0014*/ 	.word	0xfffffffd
	.align		4
        /*0018*/ 	.word	0x00000000
	.align		4
        /*001c*/ 	.word	0xfffffffc


//--------------------- .nv.constant4             --------------------------
	.section	.nv.constant4,"a",@progbits
	.align	8
	.align		8
.nv.constant4:
        /*0000*/ 	.dword	_ZN40_INTERNAL_d5545303_4_k_cu_a255baad_295734cuda3std3__45__cpo5beginE
	.align		8
        /*0008*/ 	.dword	_ZN40_INTERNAL_d5545303_4_k_cu_a255baad_295734cuda3std3__45__cpo3endE
	.align		8
        /*0010*/ 	.dword	_ZN40_INTERNAL_d5545303_4_k_cu_a255baad_295734cuda3std3__45__cpo6cbeginE
	.align		8
        /*0018*/ 	.dword	_ZN40_INTERNAL_d5545303_4_k_cu_a255baad_295734cuda3std3__45__cpo4cendE
	.align		8
        /*0020*/ 	.dword	_ZN40_INTERNAL_d5545303_4_k_cu_a255baad_295734cuda3std3__442_GLOBAL__N__d5545303_4_k_cu_a255baad_295736ignoreE
	.align		8
        /*0028*/ 	.dword	_ZN40_INTERNAL_d5545303_4_k_cu_a255baad_295734cuda3std3__419piecewise_constructE
	.align		8
        /*0030*/ 	.dword	_ZN40_INTERNAL_d5545303_4_k_cu_a255baad_295734cuda3std3__48in_placeE
	.align		8
        /*0038*/ 	.dword	_ZN40_INTERNAL_d5545303_4_k_cu_a255baad_295734cuda3std6ranges3__45__cpo4swapE
	.align		8
        /*0040*/ 	.dword	_ZN40_INTERNAL_d5545303_4_k_cu_a255baad_295734cuda3std6ranges3__45__cpo9iter_moveE
	.align		8
        /*0048*/ 	.dword	_ZN40_INTERNAL_d5545303_4_k_cu_a255baad_295734cute7productE
	.align		8
        /*0050*/ 	.dword	_ZN40_INTERNAL_d5545303_4_k_cu_a255baad_295734cute1_E


//--------------------- .text._ZN7cutlass13device_kernelINS_4gemm6kernel13GemmUniversalIN4cute5tupleIJiiiiEEENS1_10collective13CollectiveMmaINS1_37MainloopSm90TmaGmmaWarpSpecializedFP8ILi3ENS5_IJNS4_1CILi2EEENSA_ILi4EEENSA_ILi1EEEEEENS1_35KernelTmaWarpSpecializedCooperativeEEENS5_IJNSA_ILi256EEESH_NSA_ILi128EEEEEENS_12float_e5m2_tENS5_IJlSD_lEEESK_SL_NS4_8TiledMMAINS4_8MMA_AtomIJNS4_4SM904GMMA31MMA_64x256x32_F32E5M2E5M2_SS_TNILNSP_7ScaleInE1ELSR_1EEEEEENS4_6LayoutINS5_IJSB_SD_SD_EEENS5_IJSD_NSA_ILi0EEESW_EEEEENS5_IJNS4_10UnderscoreESZ_SZ_EEEEENS4_23SM90_TMA_LOAD_MULTICASTENS4_14ComposedLayoutINS4_7SwizzleILi3ELi4ELi3EEENS4_18smem_ptr_flag_bitsILi8EEENSU_INS5_IJNSA_ILi8EEESI_EEENS5_IJSI_SD_EEEEEEEvNS4_8identityES12_S1C_vS1D_EENS_8epilogue10collective6detail29Sm90TmaWarpSpecializedAdapterINS1G_15DefaultEpilogueISK_SL_SL_NS1F_6thread17LinearCombinationISK_Li1EffLNS1K_9ScaleType4KindE0ELNS_15FloatRoundStyleE2ESK_EENS1_15EpilogueDefaultEEEEEvvEEEEvNT_6ParamsE --------------------------
	.section	.text._ZN7cutlass13device_kernelINS_4gemm6kernel13GemmUniversalIN4cute5tupleIJiiiiEEENS1_10collective13CollectiveMmaINS1_37MainloopSm90TmaGmmaWarpSpecializedFP8ILi3ENS5_IJNS4_1CILi2EEENSA_ILi4EEENSA_ILi1EEEEEENS1_35KernelTmaWarpSpecializedCooperativeEEENS5_IJNSA_ILi256EEESH_NSA_ILi128EEEEEENS_12float_e5m2_tENS5_IJlSD_lEEESK_SL_NS4_8TiledMMAINS4_8MMA_AtomIJNS4_4SM904GMMA31MMA_64x256x32_F32E5M2E5M2_SS_TNILNSP_7ScaleInE1ELSR_1EEEEEENS4_6LayoutINS5_IJSB_SD_SD_EEENS5_IJSD_NSA_ILi0EEESW_EEEEENS5_IJNS4_10UnderscoreESZ_SZ_EEEEENS4_23SM90_TMA_LOAD_MULTICASTENS4_14ComposedLayoutINS4_7SwizzleILi3ELi4ELi3EEENS4_18smem_ptr_flag_bitsILi8EEENSU_INS5_IJNSA_ILi8EEESI_EEENS5_IJSI_SD_EEEEEEEvNS4_8identityES12_S1C_vS1D_EENS_8epilogue10collective6detail29Sm90TmaWarpSpecializedAdapterINS1G_15DefaultEpilogueISK_SL_SL_NS1F_6thread17LinearCombinationISK_Li1EffLNS1K_9ScaleType4KindE0ELNS_15FloatRoundStyleE2ESK_EENS1_15EpilogueDefaultEEEEEvvEEEEvNT_6ParamsE,"ax",@progbits
	.align	128
.text._ZN7cutlass13device_kernelINS_4gemm6kernel13GemmUniversalIN4cute5tupleIJiiiiEEENS1_10collective13CollectiveMmaINS1_37MainloopSm90TmaGmmaWarpSpecializedFP8ILi3ENS5_IJNS4_1CILi2EEENSA_ILi4EEENSA_ILi1EEEEEENS1_35KernelTmaWarpSpecializedCooperativeEEENS5_IJNSA_ILi256EEESH_NSA_ILi128EEEEEENS_12float_e5m2_tENS5_IJlSD_lEEESK_SL_NS4_8TiledMMAINS4_8MMA_AtomIJNS4_4SM904GMMA31MMA_64x256x32_F32E5M2E5M2_SS_TNILNSP_7ScaleInE1ELSR_1EEEEEENS4_6LayoutINS5_IJSB_SD_SD_EEENS5_IJSD_NSA_ILi0EEESW_EEEEENS5_IJNS4_10UnderscoreESZ_SZ_EEEEENS4_23SM90_TMA_LOAD_MULTICASTENS4_14ComposedLayoutINS4_7SwizzleILi3ELi4ELi3EEENS4_18smem_ptr_flag_bitsILi8EEENSU_INS5_IJNSA_ILi8EEESI_EEENS5_IJSI_SD_EEEEEEEvNS4_8identityES12_S1C_vS1D_EENS_8epilogue10collective6detail29Sm90TmaWarpSpecializedAdapterINS1G_15DefaultEpilogueISK_SL_SL_NS1F_6thread17LinearCombinationISK_Li1EffLNS1K_9ScaleType4KindE0ELNS_15FloatRoundStyleE2ESK_EENS1_15EpilogueDefaultEEEEEvvEEEEvNT_6ParamsE:
        .type           _ZN7cutlass13device_kernelINS_4gemm6kernel13GemmUniversalIN4cute5tupleIJiiiiEEENS1_10collective13CollectiveMmaINS1_37MainloopSm90TmaGmmaWarpSpecializedFP8ILi3ENS5_IJNS4_1CILi2EEENSA_ILi4EEENSA_ILi1EEEEEENS1_35KernelTmaWarpSpecializedCooperativeEEENS5_IJNSA_ILi256EEESH_NSA_ILi128EEEEEENS_12float_e5m2_tENS5_IJlSD_lEEESK_SL_NS4_8TiledMMAINS4_8MMA_AtomIJNS4_4SM904GMMA31MMA_64x256x32_F32E5M2E5M2_SS_TNILNSP_7ScaleInE1ELSR_1EEEEEENS4_6LayoutINS5_IJSB_SD_SD_EEENS5_IJSD_NSA_ILi0EEESW_EEEEENS5_IJNS4_10UnderscoreESZ_SZ_EEEEENS4_23SM90_TMA_LOAD_MULTICASTENS4_14ComposedLayoutINS4_7SwizzleILi3ELi4ELi3EEENS4_18smem_ptr_flag_bitsILi8EEENSU_INS5_IJNSA_ILi8EEESI_EEENS5_IJSI_SD_EEEEEEEvNS4_8identityES12_S1C_vS1D_EENS_8epilogue10collective6detail29Sm90TmaWarpSpecializedAdapterINS1G_15DefaultEpilogueISK_SL_SL_NS1F_6thread17LinearCombinationISK_Li1EffLNS1K_9ScaleType4KindE0ELNS_15FloatRoundStyleE2ESK_EENS1_15EpilogueDefaultEEEEEvvEEEEvNT_6ParamsE,@function
        .size           _ZN7cutlass13device_kernelINS_4gemm6kernel13GemmUniversalIN4cute5tupleIJiiiiEEENS1_10collective13CollectiveMmaINS1_37MainloopSm90TmaGmmaWarpSpecializedFP8ILi3ENS5_IJNS4_1CILi2EEENSA_ILi4EEENSA_ILi1EEEEEENS1_35KernelTmaWarpSpecializedCooperativeEEENS5_IJNSA_ILi256EEESH_NSA_ILi128EEEEEENS_12float_e5m2_tENS5_IJlSD_lEEESK_SL_NS4_8TiledMMAINS4_8MMA_AtomIJNS4_4SM904GMMA31MMA_64x256x32_F32E5M2E5M2_SS_TNILNSP_7ScaleInE1ELSR_1EEEEEENS4_6LayoutINS5_IJSB_SD_SD_EEENS5_IJSD_NSA_ILi0EEESW_EEEEENS5_IJNS4_10UnderscoreESZ_SZ_EEEEENS4_23SM90_TMA_LOAD_MULTICASTENS4_14ComposedLayoutINS4_7SwizzleILi3ELi4ELi3EEENS4_18smem_ptr_flag_bitsILi8EEENSU_INS5_IJNSA_ILi8EEESI_EEENS5_IJSI_SD_EEEEEEEvNS4_8identityES12_S1C_vS1D_EENS_8epilogue10collective6detail29Sm90TmaWarpSpecializedAdapterINS1G_15DefaultEpilogueISK_SL_SL_NS1F_6thread17LinearCombinationISK_Li1EffLNS1K_9ScaleType4KindE0ELNS_15FloatRoundStyleE2ESK_EENS1_15EpilogueDefaultEEEEEvvEEEEvNT_6ParamsE,(.L_x_588 - _ZN7cutlass13device_kernelINS_4gemm6kernel13GemmUniversalIN4cute5tupleIJiiiiEEENS1_10collective13CollectiveMmaINS1_37MainloopSm90TmaGmmaWarpSpecializedFP8ILi3ENS5_IJNS4_1CILi2EEENSA_ILi4EEENSA_ILi1EEEEEENS1_35KernelTmaWarpSpecializedCooperativeEEENS5_IJNSA_ILi256EEESH_NSA_ILi128EEEEEENS_12float_e5m2_tENS5_IJlSD_lEEESK_SL_NS4_8TiledMMAINS4_8MMA_AtomIJNS4_4SM904GMMA31MMA_64x256x32_F32E5M2E5M2_SS_TNILNSP_7ScaleInE1ELSR_1EEEEEENS4_6LayoutINS5_IJSB_SD_SD_EEENS5_IJSD_NSA_ILi0EEESW_EEEEENS5_IJNS4_10UnderscoreESZ_SZ_EEEEENS4_23SM90_TMA_LOAD_MULTICASTENS4_14ComposedLayoutINS4_7SwizzleILi3ELi4ELi3EEENS4_18smem_ptr_flag_bitsILi8EEENSU_INS5_IJNSA_ILi8EEESI_EEENS5_IJSI_SD_EEEEEEEvNS4_8identityES12_S1C_vS1D_EENS_8epilogue10collective6detail29Sm90TmaWarpSpecializedAdapterINS1G_15DefaultEpilogueISK_SL_SL_NS1F_6thread17LinearCombinationISK_Li1EffLNS1K_9ScaleType4KindE0ELNS_15FloatRoundStyleE2ESK_EENS1_15EpilogueDefaultEEEEEvvEEEEvNT_6ParamsE)
        .other          _ZN7cutlass13device_kernelINS_4gemm6kernel13GemmUniversalIN4cute5tupleIJiiiiEEENS1_10collective13CollectiveMmaINS1_37MainloopSm90TmaGmmaWarpSpecializedFP8ILi3ENS5_IJNS4_1CILi2EEENSA_ILi4EEENSA_ILi1EEEEEENS1_35KernelTmaWarpSpecializedCooperativeEEENS5_IJNSA_ILi256EEESH_NSA_ILi128EEEEEENS_12float_e5m2_tENS5_IJlSD_lEEESK_SL_NS4_8TiledMMAINS4_8MMA_AtomIJNS4_4SM904GMMA31MMA_64x256x32_F32E5M2E5M2_SS_TNILNSP_7ScaleInE1ELSR_1EEEEEENS4_6LayoutINS5_IJSB_SD_SD_EEENS5_IJSD_NSA_ILi0EEESW_EEEEENS5_IJNS4_10UnderscoreESZ_SZ_EEEEENS4_23SM90_TMA_LOAD_MULTICASTENS4_14ComposedLayoutINS4_7SwizzleILi3ELi4ELi3EEENS4_18smem_ptr_flag_bitsILi8EEENSU_INS5_IJNSA_ILi8EEESI_EEENS5_IJSI_SD_EEEEEEEvNS4_8identityES12_S1C_vS1D_EENS_8epilogue10collective6detail29Sm90TmaWarpSpecializedAdapterINS1G_15DefaultEpilogueISK_SL_SL_NS1F_6thread17LinearCombinationISK_Li1EffLNS1K_9ScaleType4KindE0ELNS_15FloatRoundStyleE2ESK_EENS1_15EpilogueDefaultEEEEEvvEEEEvNT_6ParamsE,@"STO_CUDA_ENTRY STV_DEFAULT"
_ZN7cutlass13device_kernelINS_4gemm6kernel13GemmUniversalIN4cute5tupleIJiiiiEEENS1_10collective13CollectiveMmaINS1_37MainloopSm90TmaGmmaWarpSpecializedFP8ILi3ENS5_IJNS4_1CILi2EEENSA_ILi4EEENSA_ILi1EEEEEENS1_35KernelTmaWarpSpecializedCooperativeEEENS5_IJNSA_ILi256EEESH_NSA_ILi128EEEEEENS_12float_e5m2_tENS5_IJlSD_lEEESK_SL_NS4_8TiledMMAINS4_8MMA_AtomIJNS4_4SM904GMMA31MMA_64x256x32_F32E5M2E5M2_SS_TNILNSP_7ScaleInE1ELSR_1EEEEEENS4_6LayoutINS5_IJSB_SD_SD_EEENS5_IJSD_NSA_ILi0EEESW_EEEEENS5_IJNS4_10UnderscoreESZ_SZ_EEEEENS4_23SM90_TMA_LOAD_MULTICASTENS4_14ComposedLayoutINS4_7SwizzleILi3ELi4ELi3EEENS4_18smem_ptr_flag_bitsILi8EEENSU_INS5_IJNSA_ILi8EEESI_EEENS5_IJSI_SD_EEEEEEEvNS4_8identityES12_S1C_vS1D_EENS_8epilogue10collective6detail29Sm90TmaWarpSpecializedAdapterINS1G_15DefaultEpilogueISK_SL_SL_NS1F_6thread17LinearCombinationISK_Li1EffLNS1K_9ScaleType4KindE0ELNS_15FloatRoundStyleE2ESK_EENS1_15EpilogueDefaultEEEEEvvEEEEvNT_6ParamsE:
[----:B------:R-:W0:Y:S02]  /*0000*/  LDC R1, c[0x0][0x28] ;  /* 0x00000a00ff017b82 */ /* 0x000e240000000800 */
[----:B0-----:R-:W-:Y:S01]  /*0010*/  VIADD R1, R1, 0xfffff338 ;  /* 0xfffff33801017836 */ /* 0x001fe20000000000 */
[----:B------:R-:W0:Y:S01]  /*0020*/  S2R R4, SR_TID.X ;  /* 0x0000000000047919 */ /* 0x000e220000002100 */
[----:B------:R-:W-:Y:S01]  /*0030*/  ELECT P0, URZ, PT ;  /* 0x00000000003f782f */ /* 0x000fe20003800000 */
[----:B------:R-:W-:Y:S01]  /*0040*/  BSSY B0, `(.L_x_0) ;  /* 0x0000015000007945 */ /* 0x000fe20003800000 */
[--C-:B0-----:R-:W-:Y:S02]  /*0050*/  SHF.R.U32.HI R0, RZ, 0x5, R4.reuse ;  /* 0x00000005ff007819 */ /* 0x101fe40000011604 */
[----:B------:R-:W-:-:S03]  /*0060*/  SHF.R.U32.HI R2, RZ, 0x7, R4 ;  /* 0x00000007ff027819 */ /* 0x000fc60000011604 */
[----:B------:R-:W0:Y:S04]  /*0070*/  SHFL.IDX PT, R3, R0, RZ, 0x1f ;  /* 0x00001fff00037589 */ /* 0x000e2800000e0000 */
[----:B------:R-:W1:Y:S01]  /*0080*/  SHFL.IDX PT, R2, R2, RZ, 0x1f ;  /* 0x00001fff02027589 */ /* 0x000e6200000e0000 */
[----:B0-----:R-:W-:Y:S02]  /*0090*/  R2UR UR4, R3 ;  /* 0x00000000030472ca */ /* 0x001fe400000e0000 */
[----:B-1----:R-:W-:-:S11]  /*00a0*/  R2UR UR6, R2 ;  /* 0x00000000020672ca */ /* 0x002fd600000e0000 */
[----:B------:R-:W-:Y:S02]  /*00b0*/  USHF.R.S32.HI UR5, URZ, 0x1f, UR4 ;  /* 0x0000001f3f057899 */ /* 0x000fe40008011404 */
[----:B------:R-:W-:Y:S02]  /*00c0*/  ISETP.NE.OR P0, PT, RZ, UR4, !P0 ;  /* 0x00000004ff007c0c */ /* 0x000fe4000c705670 */
[----:B------:R-:W-:-:S04]  /*00d0*/  ULEA.HI UR5, UR5, UR4, URZ, 0x2 ;  /* 0x0000000405057291 */ /* 0x000fc8000f8f103f */
[----:B------:R-:W-:-:S04]  /*00e0*/  ULOP3.LUT UR5, UR5, 0xfffffffc, URZ, 0xc0, !UPT ;  /* 0xfffffffc05057892 */ /* 0x000fc8000f8ec03f */
[----:B------:R-:W-:-:S03]  /*00f0*/  UIADD3 UR8, UR4, -UR5, URZ ;  /* 0x8000000504087290 */ /* 0x000fc6000fffe03f */
[----:B------:R-:W-:Y:S09]  /*0100*/  @P0 BRA `(.L_x_1) ;  /* 0x0000000000200947 */ /* 0x000ff20003800000 */
[----:B------:R-:W-:Y:S02]  /*0110*/  ULDC.64 UR4, c[0x0][0x198] ;  /* 0x0000660000047ab9 */ /* 0x000fe40000000a00 */
[----:B------:R-:W-:Y:S02]  /*0120*/  UIADD3 UR10, UP0, UR4, 0xf0, URZ ;  /* 0x000000f0040a7890 */ /* 0x000fe4000ff1e03f */
[----:B------:R-:W-:Y:S02]  /*0130*/  UIADD3 UR4, UP1, UR4, 0x1f0, URZ ;  /* 0x000001f004047890 */ /* 0x000fe4000ff3e03f */
[----:B------:R-:W-:Y:S02]  /*0140*/  UIADD3.X UR11, URZ, UR5, URZ, UP0, !UPT ;  /* 0x000000053f0b7290 */ /* 0x000fe400087fe43f */
[----:B------:R-:W-:-:S07]  /*0150*/  UIADD3.X UR5, URZ, UR5, URZ, UP1, !UPT ;  /* 0x000000053f057290 */ /* 0x000fce0008ffe43f */
[----:B------:R0:W-:Y:S02]  /*0160*/  UTMACCTL.PF [UR10] ;  /* 0x000000000a0079b9 */ /* 0x0001e40008040000 */
[----:B------:R0:W-:Y:S02]  /*0170*/  UTMACCTL.PF [UR4] ;  /* 0x00000000040079b9 */ /* 0x0001e40008040000 */
[----:B0-----:R-:W-:Y:S01]  /*0180*/  NOP ;  /* 0x0000000000007918 */ /* 0x001fe20000000000 */
.L_x_1:
[----:B------:R-:W-:Y:S05]  /*0190*/  BSYNC B0 ;  /* 0x0000000000007941 */ /* 0x000fea0003800000 */
.L_x_0:
[----:B------:R-:W0:Y:S01]  /*01a0*/  SHFL.IDX PT, R3, R0, RZ, 0x1f ;  /* 0x00001fff00037589 */ /* 0x000e2200000e0000 */
[----:B------:R-:W-:Y:S01]  /*01b0*/  UISETP.NE.AND UP0, UPT, UR8, 0x3, UPT ;  /* 0x000000030800788c */ /* 0x000fe2000bf05270 */
[----:B------:R-:W-:Y:S01]  /*01c0*/  ISETP.NE.AND P1, PT, RZ, UR6, PT ;  /* 0x00000006ff007c0c */ /* 0x000fe2000bf25270 */
[----:B------:R-:W-:Y:S02]  /*01d0*/  UIADD3 UR10, UR6, -0x1, URZ ;  /* 0xffffffff060a7890 */ /* 0x000fe4000fffe03f */
[----:B------:R-:W-:Y:S02]  /*01e0*/  UISETP.EQ.OR UP0, UPT, UR8, URZ, !UP0 ;  /* 0x0000003f0800728c */ /* 0x000fe4000c702670 */
[----:B------:R-:W-:Y:S02]  /*01f0*/  UISETP.GE.U32.AND UP1, UPT, UR10, 0x2, UPT ;  /* 0x000000020a00788c */ /* 0x000fe4000bf26070 */
[----:B------:R-:W-:-:S04]  /*0200*/  UISETP.EQ.AND UP0, UPT, UR6, URZ, UP0 ;  /* 0x0000003f0600728c */ /* 0x000fc80008702270 */
[----:B------:R-:W-:-:S04]  /*0210*/  USEL UR13, URZ, 0x1, !UP0 ;  /* 0x000000013f0d7887 */ /* 0x000fc8000c000000 */
[----:B------:R-:W-:Y:S01]  /*0220*/  USEL UR13, UR13, 0x2, UP1 ;  /* 0x000000020d0d7887 */ /* 0x000fe20008800000 */
[----:B0-----:R-:W-:-:S13]  /*0230*/  ISETP.NE.AND P0, PT, R3, RZ, PT ;  /* 0x000000ff0300720c */ /* 0x001fda0003f05270 */
[----:B------:R-:W-:Y:S05]  /*0240*/  @P0 BRA `(.L_x_2) ;  /* 0x0000000000500947 */ /* 0x000fea0003800000 */
[----:B------:R-:W0:Y:S01]  /*0250*/  S2UR UR9, SR_CgaCtaId ;  /* 0x00000000000979c3 */ /* 0x000e220000008800 */
[----:B------:R-:W-:Y:S01]  /*0260*/  UMOV UR4, 0x400 ;  /* 0x0000040000047882 */ /* 0x000fe20000000000 */
[----:B------:R-:W-:Y:S01]  /*0270*/  UMOV UR5, 0x1 ;  /* 0x0000000100057882 */ /* 0x000fe20000000000 */
[----:B------:R-:W-:Y:S01]  /*0280*/  UMOV UR6, 0xa ;  /* 0x0000000a00067882 */ /* 0x000fe20000000000 */
[----:B------:R-:W-:Y:S01]  /*0290*/  ELECT P0, URZ, PT ;  /* 0x00000000003f782f */ /* 0x000fe20003800000 */
[----:B------:R-:W-:-:S04]  /*02a0*/  UIADD3 UR6, -UR6, 0x100000, URZ ;  /* 0x0010000006067890 */ /* 0x000fc8000fffe13f */
[----:B------:R-:W-:Y:S02]  /*02b0*/  USHF.L.U32 UR7, UR6, 0xb, URZ ;  /* 0x0000000b06077899 */ /* 0x000fe4000800063f */
[----:B------:R-:W-:Y:S02]  /*02c0*/  USHF.L.U32 UR6, UR6, 0x1, URZ ;  /* 0x0000000106067899 */ /* 0x000fe4000800063f */
[----:B0-----:R-:W-:Y:S02]  /*02d0*/  ULEA UR9, UR9, UR4, 0x18 ;  /* 0x0000000409097291 */ /* 0x001fe4000f8ec03f */
[----:B------:R-:W-:-:S04]  /*02e0*/  UIADD3 UR4, -UR5, 0x100000, URZ ;  /* 0x0010000005047890 */ /* 0x000fc8000fffe13f */
[----:B------:R-:W-:Y:S02]  /*02f0*/  USHF.L.U32 UR5, UR4, 0xb, URZ ;  /* 0x0000000b04057899 */ /* 0x000fe4000800063f */
[----:B------:R-:W-:Y:S01]  /*0300*/  USHF.L.U32 UR4, UR4, 0x1, URZ ;  /* 0x0000000104047899 */ /* 0x000fe2000800063f */
[----:B------:R-:W0:Y:S11]  /*0310*/  FENCE.VIEW.ASYNC.S ;  /* 0x00000000000073c6 */ /* 0x000e360000000000 */
[----:B0-----:R0:W1:Y:S01]  /*0320*/  SYNCS.EXCH.64 URZ, [UR9], UR4 ;  /* 0x00000004093f75b2 */ /* 0x0010620008000100 */
[----:B------:R0:W2:Y:S01]  /*0330*/  SYNCS.EXCH.64 URZ, [UR9+0x18], UR6 ;  /* 0x00001806093f75b2 */ /* 0x0000a20008000100 */
[----:B------:R0:W3:Y:S01]  /*0340*/  SYNCS.EXCH.64 URZ, [UR9+0x8], UR4 ;  /* 0x00000804093f75b2 */ /* 0x0000e20008000100 */
[----:B------:R0:W4:Y:S01]  /*0350*/  SYNCS.EXCH.64 URZ, [UR9+0x20], UR6 ;  /* 0x00002006093f75b2 */ /* 0x0001220008000100 */
[----:B------:R0:W0:Y:S01]  /*0360*/  SYNCS.EXCH.64 URZ, [UR9+0x10], UR4 ;  /* 0x00001004093f75b2 */ /* 0x0000220008000100 */
[----:B------:R0:W0:Y:S01]  /*0370*/  SYNCS.EXCH.64 URZ, [UR9+0x28], UR6 ;  /* 0x00002806093f75b2 */ /* 0x0000220008000100 */
[----:B------:R-:W-:Y:S01]  /*0380*/  NOP ;  /* 0x0000000000007918 */ /* 0x000fe20000000000 */
.L_x_2:
[----:B------:R-:W-:Y:S01]  /*0390*/  SHF.R.S32.HI R2, RZ, 0x1f, R4 ;  /* 0x0000001fff027819 */ /* 0x000fe20000011404 */
[----:B------:R-:W5:Y:S01]  /*03a0*/  SHFL.IDX PT, R0, R0, RZ, 0x1f ;  /* 0x00001fff00007589 */ /* 0x000f6200000e0000 */
[----:B0-----:R-:W0:Y:S01]  /*03b0*/  S2UR UR9, SR_CTAID.X ;  /* 0x00000000000979c3 */ /* 0x001e220000002500 */
[----:B------:R-:W-:Y:S02]  /*03c0*/  ELECT P0, URZ, PT ;  /* 0x00000000003f782f */ /* 0x000fe40003800000 */
[----:B------:R-:W-:Y:S01]  /*03d0*/  LEA.HI R2, R2, R4, RZ, 0x7 ;  /* 0x0000000402027211 */ /* 0x000fe200078f38ff */
[----:B------:R-:W-:Y:S01]  /*03e0*/  ULDC UR4, c[0x0][0x150] ;  /* 0x0000540000047ab9 */ /* 0x000fe20000000800 */
[----:B------:R-:W-:Y:S01]  /*03f0*/  SHF.R.S32.HI R6, RZ, 0x1f, R3 ;  /* 0x0000001fff067819 */ /* 0x000fe20000011403 */
[----:B------:R-:W-:Y:S01]  /*0400*/  NOP ;  /* 0x0000000000007918 */ /* 0x000fe20000000000 */
[----:B------:R-:W-:Y:S01]  /*0410*/  LOP3.LUT R2, R2, 0xffffff80, RZ, 0xc0, !PT ;  /* 0xffffff8002027812 */ /* 0x000fe200078ec0ff */
[----:B------:R-:W-:Y:S01]  /*0420*/  NOP ;  /* 0x0000000000007918 */ /* 0x000fe20000000000 */
[----:B------:R-:W-:Y:S01]  /*0430*/  LEA.HI R6, R6, R3, RZ, 0x2 ;  /* 0x0000000306067211 */ /* 0x000fe200078f10ff */
[----:B------:R-:W1:Y:S02]  /*0440*/  LDC R8, c[0x0][0x144] ;  /* 0x00005100ff087b82 */ /* 0x000e640000000800 */
[----:B------:R-:W-:Y:S01]  /*0450*/  IMAD.IADD R4, R4, 0x1, -R2 ;  /* 0x0000000104047824 */ /* 0x000fe200078e0a02 */
[----:B------:R-:W-:Y:S01]  /*0460*/  LOP3.LUT R6, R6, 0x3ffffffc, RZ, 0xc0, !PT ;  /* 0x3ffffffc06067812 */ /* 0x000fe200078ec0ff */
[----:B------:R-:W2:Y:S03]  /*0470*/  S2R R2, SR_CTAID.Y ;  /* 0x0000000000027919 */ /* 0x000ea60000002600 */
[----:B------:R-:W-:Y:S01]  /*0480*/  SHF.R.S32.HI R5, RZ, 0x1f, R4 ;  /* 0x0000001fff057819 */ /* 0x000fe20000011404 */
[----:B------:R-:W-:Y:S01]  /*0490*/  IMAD.IADD R6, R3, 0x1, -R6 ;  /* 0x0000000103067824 */ /* 0x000fe200078e0a06 */
[----:B------:R-:W3:Y:S02]  /*04a0*/  LDC R13, c[0x0][0x148] ;  /* 0x00005200ff0d7b82 */ /* 0x000ee40000000800 */
[----:B------:R-:W-:-:S02]  /*04b0*/  LEA.HI R5, R5, R4, RZ, 0x3 ;  /* 0x0000000405057211 */ /* 0x000fc400078f18ff */
[----:B-----5:R-:W-:Y:S02]  /*04c0*/  ISETP.NE.OR P0, PT, R0, RZ, !P0 ;  /* 0x000000ff0000720c */ /* 0x020fe40004705670 */
[--C-:B------:R-:W-:Y:S02]  /*04d0*/  SHF.R.S32.HI R0, RZ, 0x3, R5.reuse ;  /* 0x00000003ff007819 */ /* 0x100fe40000011405 */
[----:B------:R-:W-:Y:S02]  /*04e0*/  SHF.R.S32.HI R5, RZ, 0x1f, R5 ;  /* 0x0000001fff057819 */ /* 0x000fe40000011405 */
[----:B0-----:R-:W-:Y:S02]  /*04f0*/  I2FP.F32.U32 R7, UR9 ;  /* 0x0000000900077c45 */ /* 0x001fe40008201000 */
[----:B------:R-:W-:-:S03]  /*0500*/  LEA.HI R5, R5, R0, RZ, 0x2 ;  /* 0x0000000005057211 */ /* 0x000fc600078f10ff */
[----:B------:R-:W-:Y:S01]  /*0510*/  FMUL R7, R7, UR4 ;  /* 0x0000000407077c20 */ /* 0x000fe20008400000 */
[----:B------:R-:W-:Y:S01]  /*0520*/  LOP3.LUT R5, R5, 0xfffffffc, RZ, 0xc0, !PT ;  /* 0xfffffffc05057812 */ /* 0x000fe200078ec0ff */
[----:B------:R-:W-:Y:S01]  /*0530*/  VOTEU.ALL UP0, P0 ;  /* 0x00000000003f7886 */ /* 0x000fe20000000000 */
[----:B------:R-:W-:Y:S01]  /*0540*/  ULDC UR4, c[0x0][0x154] ;  /* 0x0000550000047ab9 */ /* 0x000fe20000000800 */
[----:B------:R-:W-:Y:S02]  /*0550*/  VOTEU.ALL UP1, P0 ;  /* 0x00000000003f7886 */ /* 0x000fe40000020000 */
[----:B------:R-:W0:Y:S01]  /*0560*/  F2I.U32.TRUNC.NTZ R7, R7 ;  /* 0x0000000700077305 */ /* 0x000e22000020f000 */
[----:B------:R-:W-:Y:S01]  /*0570*/  IMAD.IADD R5, R0, 0x1, -R5 ;  /* 0x0000000100057824 */ /* 0x000fe200078e0a05 */
[----:B------:R-:W5:Y:S01]  /*0580*/  @!UP0 S2UR UR7, SR_CgaCtaId ;  /* 0x00000000000789c3 */ /* 0x000f620000008800 */
[----:B------:R-:W-:Y:S02]  /*0590*/  @!UP0 UMOV UR6, 0x400 ;  /* 0x0000040000068882 */ /* 0x000fe40000000000 */
[----:B------:R-:W-:Y:S01]  /*05a0*/  IMAD R5, R6, 0x4, R5 ;  /* 0x0000000406057824 */ /* 0x000fe200078e0205 */
[----:B--2---:R-:W-:-:S04]  /*05b0*/  I2FP.F32.U32 R6, R2 ;  /* 0x0000000200067245 */ /* 0x004fc80000201000 */
[----:B------:R-:W-:Y:S01]  /*05c0*/  LEA.HI R0, R5, R5, RZ, 0x1 ;  /* 0x0000000505007211 */ /* 0x000fe200078f08ff */
[----:B------:R-:W-:Y:S01]  /*05d0*/  FMUL R6, R6, UR4 ;  /* 0x0000000406067c20 */ /* 0x000fe20008400000 */
[----:B------:R-:W-:Y:S02]  /*05e0*/  UMOV UR4, 0x20 ;  /* 0x0000002000047882 */ /* 0x000fe40000000000 */
[----:B------:R-:W-:Y:S01]  /*05f0*/  LOP3.LUT R0, R0, 0xfffffffe, RZ, 0xc0, !PT ;  /* 0xfffffffe00007812 */ /* 0x000fe200078ec0ff */
[----:B0-----:R-:W-:Y:S01]  /*0600*/  IMAD.MOV R11, RZ, RZ, -R7 ;  /* 0x000000ffff0b7224 */ /* 0x001fe200078e0a07 */
[----:B------:R-:W-:-:S04]  /*0610*/  @!UP0 UIADD3 UR4, -UR4, 0x100000, URZ ;  /* 0x0010000004048890 */ /* 0x000fc8000fffe13f */
[----:B------:R-:W-:Y:S02]  /*0620*/  @!UP0 USHF.L.U32 UR5, UR4, 0xb, URZ ;  /* 0x0000000b04058899 */ /* 0x000fe4000800063f */
[----:B------:R-:W-:Y:S01]  /*0630*/  @!UP0 USHF.L.U32 UR4, UR4, 0x1, URZ ;  /* 0x0000000104048899 */ /* 0x000fe2000800063f */
[----:B------:R-:W0:Y:S01]  /*0640*/  F2I.U32.TRUNC.NTZ R6, R6 ;  /* 0x0000000600067305 */ /* 0x000e22000020f000 */
[----:B------:R-:W2:Y:S01]  /*0650*/  LDC R7, c[0x0][0x140] ;  /* 0x00005000ff077b82 */ /* 0x000ea20000000800 */
[----:B-1----:R-:W-:Y:S02]  /*0660*/  IMAD R11, R8, R11, UR9 ;  /* 0x00000009080b7e24 */ /* 0x002fe4000f8e020b */
[----:B------:R-:W-:-:S05]  /*0670*/  IMAD.IADD R0, R5, 0x1, -R0 ;  /* 0x0000000105007824 */ /* 0x000fca00078e0a00 */
[----:B------:R-:W-:Y:S01]  /*0680*/  ISETP.NE.AND P2, PT, R0, R11, PT ;  /* 0x0000000b0000720c */ /* 0x000fe20003f45270 */
[C---:B------:R-:W-:Y:S01]  /*0690*/  IMAD.SHL.U32 R0, R5.reuse, 0x4, RZ ;  /* 0x0000000405007824 */ /* 0x040fe200078e00ff */
[----:B-----5:R-:W-:Y:S01]  /*06a0*/  @!UP0 ULEA UR6, UR7, UR6, 0x18 ;  /* 0x0000000607068291 */ /* 0x020fe2000f8ec03f */
[----:B------:R-:W-:Y:S01]  /*06b0*/  VOTEU.ALL UP0, P0 ;  /* 0x00000000003f7886 */ /* 0x000fe20000000000 */
[----:B------:R-:W-:Y:S01]  /*06c0*/  LOP3.LUT P0, RZ, R4, 0x7, RZ, 0xc0, !PT ;  /* 0x0000000704ff7812 */ /* 0x000fe2000780c0ff */
[----:B0-----:R-:W-:Y:S01]  /*06d0*/  IMAD.MOV R12, RZ, RZ, -R6 ;  /* 0x000000ffff0c7224 */ /* 0x001fe200078e0a06 */
[----:B------:R-:W-:-:S03]  /*06e0*/  LOP3.LUT R9, R5, 0xc, R0, 0x78, !PT ;  /* 0x0000000c05097812 */ /* 0x000fc600078e7800 */
[----:B---3--:R-:W-:Y:S01]  /*06f0*/  IMAD R5, R13, R12, R2 ;  /* 0x0000000c0d057224 */ /* 0x008fe200078e0202 */
[C---:B------:R-:W-:Y:S01]  /*0700*/  ISETP.LT.U32.AND P0, PT, R9.reuse, 0x8, !P0 ;  /* 0x000000080900780c */ /* 0x040fe20004701070 */
[----:B------:R0:W-:Y:S02]  /*0710*/  STL [R1+0x454], R9 ;  /* 0x0004540901007387 */ /* 0x0001e40000100800 */
[----:B------:R-:W-:Y:S02]  /*0720*/  @P2 LEA.HI R0, R9, R9, RZ, 0x1 ;  /* 0x0000000909002211 */ /* 0x000fe400078f08ff */
[----:B------:R-:W1:Y:S02]  /*0730*/  FENCE.VIEW.ASYNC.S ;  /* 0x00000000000073c6 */ /* 0x000e640000000000 */
[----:B-1----:R0:W1:Y:S01]  /*0740*/  @!UP0 SYNCS.EXCH.64 URZ, [UR6+0x40], UR4 ;  /* 0x00004004063f85b2 */ /* 0x0020620008000100 */
[----:B--2---:R-:W-:Y:S02]  /*0750*/  ISETP.EQ.U32.AND P5, PT, R7, 0x1, PT ;  /* 0x000000010700780c */ /* 0x004fe40003fa2070 */
[----:B------:R-:W-:-:S04]  /*0760*/  @P2 SHF.R.S32.HI R0, RZ, 0x1, R0 ;  /* 0x00000001ff002819 */ /* 0x000fc80000011400 */
[----:B------:R-:W-:Y:S01]  /*0770*/  @P2 ISETP.NE.AND P3, PT, R0, R5, PT ;  /* 0x000000050000220c */ /* 0x000fe20003f65270 */
[----:B------:R-:W-:Y:S01]  /*0780*/  IMAD.MOV.U32 R0, RZ, RZ, 0x1 ;  /* 0x00000001ff007424 */ /* 0x000fe200078e00ff */
[----:B------:R-:W-:Y:S02]  /*0790*/  SEL R5, RZ, 0x1, !P0 ;  /* 0x00000001ff057807 */ /* 0x000fe40004000000 */
[----:B------:R-:W-:-:S04]  /*07a0*/  @P2 SEL R0, RZ, 0x1, P3 ;  /* 0x00000001ff002807 */ /* 0x000fc80001800000 */
[----:B------:R-:W-:Y:S01]  /*07b0*/  LOP3.LUT R0, R0, R5, RZ, 0xc0, !PT ;  /* 0x0000000500007212 */ /* 0x000fe200078ec0ff */
[----:B------:R0:W2:Y:S01]  /*07c0*/  @!UP1 SYNCS.EXCH.64 URZ, [UR6+0x48], UR4 ;  /* 0x00004804063f95b2 */ /* 0x0000a20008000100 */
[----:B------:R-:W-:-:S03]  /*07d0*/  NOP ;  /* 0x0000000000007918 */ /* 0x000fc60000000000 */
[----:B------:R0:W-:Y:S01]  /*07e0*/  STL [R1+0x450], R0 ;  /* 0x0004500001007387 */ /* 0x0001e20000100800 */
[----:B-1----:R-:W-:Y:S05]  /*07f0*/  @!P5 BRA `(.L_x_3) ;  /* 0x000000000008d947 */ /* 0x002fea0003800000 */
[----:B--2-4-:R-:W-:Y:S01]  /*0800*/  UCGABAR_ARV ;  /* 0x00000000000079c7 */ /* 0x014fe20008000000 */
[----:B------:R-:W-:Y:S05]  /*0810*/  BRA `(.L_x_4) ;  /* 0x0000000000047947 */ /* 0x000fea0003800000 */
.L_x_3:
[----:B--2-4-:R-:W-:Y:S01]  /*0820*/  NOP ;  /* 0x0000000000007918 */ /* 0x014fe20000000000 */
.L_x_4:
[----:B0-----:R-:W0:Y:S01]  /*0830*/  LDC R0, c[0x0][0x65c] ;  /* 0x00019700ff007b82 */ /* 0x001e220000000800 */
[----:B------:R-:W-:Y:S02]  /*0840*/  IMAD.U32 R4, RZ, RZ, UR9 ;  /* 0x00000009ff047e24 */ /* 0x000fe4000f8e00ff */
[----:B------:R-:W-:Y:S01]  /*0850*/  IMAD.MOV.U32 R5, RZ, RZ, RZ ;  /* 0x000000ffff057224 */ /* 0x000fe200078e00ff */
[----:B0-----:R-:W-:-:S13]  /*0860*/  ISETP.NE.AND P4, PT, R0, 0x1, PT ;  /* 0x000000010000780c */ /* 0x001fda0003f85270 */
[----:B------:R-:W0:Y:S01]  /*0870*/  @P4 LDC R7, c[0x0][0x10] ;  /* 0x00000400ff074b82 */ /* 0x000e220000000800 */
[----:B------:R-:W-:Y:S02]  /*0880*/  @P4 IMAD.MOV.U32 R3, RZ, RZ, RZ ;  /* 0x000000ffff034224 */ /* 0x000fe400078e00ff */
[----:B------:R-:W-:-:S05]  /*0890*/  @P4 IMAD.MOV.U32 R15, RZ, RZ, RZ ;  /* 0x000000ffff0f4224 */ /* 0x000fca00078e00ff */
[----:B------:R-:W1:Y:S01]  /*08a0*/  @!P4 LDC R9, c[0x0][0xc] ;  /* 0x00000300ff09cb82 */ /* 0x000e620000000800 */
[----:B0-----:R-:W-:-:S04]  /*08b0*/  @P4 IMAD.WIDE.U32 R6, R7, UR9, R2 ;  /* 0x0000000907064c25 */ /* 0x001fc8000f8e0002 */
[----:B------:R-:W-:Y:S02]  /*08c0*/  @P4 IMAD.MOV.U32 R8, RZ, RZ, R6 ;  /* 0x000000ffff084224 */ /* 0x000fe400078e0006 */
[----:B------:R-:W-:Y:S02]  /*08d0*/  @P4 IMAD.IADD R16, R7, 0x1, R15 ;  /* 0x0000000107104824 */ /* 0x000fe400078e020f */
[----:B-1----:R-:W-:-:S04]  /*08e0*/  @!P4 IMAD.WIDE.U32 R4, R2, R9, R4 ;  /* 0x000000090204c225 */ /* 0x002fc800078e0004 */
[----:B------:R-:W-:Y:S02]  /*08f0*/  @!P4 IMAD.MOV.U32 R8, RZ, RZ, R4 ;  /* 0x000000ffff08c224 */ /* 0x000fe400078e0004 */
[----:B------:R-:W-:-:S03]  /*0900*/  @!P4 IMAD.MOV.U32 R16, RZ, RZ, R5 ;  /* 0x000000ffff10c224 */ /* 0x000fc600078e0005 */
[----:B------:R0:W-:Y:S04]  /*0910*/  STL [R1+0x45c], R8 ;  /* 0x00045c0801007387 */ /* 0x0001e80000100800 */
[----:B------:R0:W-:Y:S01]  /*0920*/  STL [R1+0x458], R16 ;  /* 0x0004581001007387 */ /* 0x0001e20000100800 */
[----:B------:R-:W-:Y:S05]  /*0930*/  @!P5 BRA `(.L_x_5) ;  /* 0x00000000000cd947 */ /* 0x000fea0003800000 */
[----:B------:R-:W-:Y:S01]  /*0940*/  UCGABAR_WAIT ;  /* 0x0000000000007dc7 */ /* 0x000fe20008000000 */
[----:B------:R-:W-:Y:S01]  /*0950*/  CCTL.IVALL ;  /* 0x00000000ff00798f */ /* 0x000fe20002000000 */
[----:B------:R-:W-:Y:S05]  /*0960*/  BRA `(.L_x_6) ;  /* 0x0000000000047947 */ /* 0x000fea0003800000 */
.L_x_5:
[----:B------:R-:W-:Y:S06]  /*0970*/  BAR.SYNC.DEFER_BLOCKING 0x0 ;  /* 0x0000000000007b1d */ /* 0x000fec0000010000 */
.L_x_6:
[----:B------:R-:W-:Y:S05]  /*0980*/  @!P1 BRA `(.L_x_7) ;  /* 0x0000027c000c9947 */ /* 0x000fea0003800000 */
[----:B------:R-:W-:-:S06]  /*0990*/  UISETP.GT.U32.AND UP0, UPT, UR10, 0x1, UPT ;  /* 0x000000010a00788c */ /* 0x000fcc000bf04070 */
[----:B------:R-:W-:-:S13]  /*09a0*/  PLOP3.LUT P0, PT, PT, PT, UP0, 0x80, 0x0 ;  /* 0x000000000000781c */ /* 0x000fda0003f0f008 */
[----:B------:R-:W-:Y:S05]  /*09b0*/  @P0 EXIT ;  /* 0x000000000000094d */ /* 0x000fea0003800000 */
[----:B------:R-:W-:Y:S01]  /*09c0*/  IMAD.MOV.U32 R5, RZ, RZ, -0x1 ;  /* 0xffffffffff057424 */ /* 0x000fe200078e00ff */
[----:B------:R-:W-:Y:S01]  /*09d0*/  ULDC.64 UR4, c[0x0][0x650] ;  /* 0x0001940000047ab9 */ /* 0x000fe20000000a00 */
[----:B------:R-:W-:Y:S01]  /*09e0*/  IMAD.MOV.U32 R4, RZ, RZ, -0x1 ;  /* 0xffffffffff047424 */ /* 0x000fe200078e00ff */
[----:B------:R-:W-:Y:S01]  /*09f0*/  ISETP.GE.U32.AND P0, PT, R8, UR4, PT ;  /* 0x0000000408007c0c */ /* 0x000fe2000bf06070 */
[----:B------:R-:W-:Y:S01]  /*0a00*/  UMOV UR9, 0xffffffff ;  /* 0xffffffff00097882 */ /* 0x000fe20000000000 */
[----:B------:R1:W-:Y:S01]  /*0a10*/  STL [R1+0x464], R5 ;  /* 0x0004640501007387 */ /* 0x0003e20000100800 */
[----:B------:R-:W-:Y:S02]  /*0a20*/  PRMT R0, RZ, 0x7610, R0 ;  /* 0x00007610ff007816 */ /* 0x000fe40000000000 */
[----:B------:R-:W-:Y:S01]  /*0a30*/  ISETP.GE.U32.AND.EX P0, PT, R16, UR5, PT, P0 ;  /* 0x0000000510007c0c */ /* 0x000fe2000bf06100 */
[----:B------:R1:W-:-:S12]  /*0a40*/  STL [R1+0x460], R4 ;  /* 0x0004600401007387 */ /* 0x0003d80000100800 */
[----:B-1----:R-:W-:Y:S05]  /*0a50*/  @P0 BRA `(.L_x_8) ;  /* 0x00000004003c0947 */ /* 0x002fea0003800000 */
[----:B------:R-:W-:Y:S01]  /*0a60*/  ULDC.64 UR14, c[0x0][0x628] ;  /* 0x00018a00000e7ab9 */ /* 0x000fe20000000a00 */
[----:B------:R-:W1:Y:S01]  /*0a70*/  LDC.64 R6, c[0x0][0x620] ;  /* 0x00018800ff067b82 */ /* 0x000e620000000a00 */
[----:B------:R-:W-:Y:S01]  /*0a80*/  ISETP.NE.U32.AND P0, PT, RZ, UR14, PT ;  /* 0x0000000eff007c0c */ /* 0x000fe2000bf05070 */
[----:B------:R-:W-:Y:S01]  /*0a90*/  ULDC UR11, c[0x0][0x630] ;  /* 0x00018c00000b7ab9 */ /* 0x000fe20000000800 */
[----:B------:R-:W-:Y:S02]  /*0aa0*/  R2UR UR4, R8 ;  /* 0x00000000080472ca */ /* 0x000fe400000e0000 */
[----:B------:R-:W-:Y:S02]  /*0ab0*/  ISETP.NE.AND.EX P0, PT, RZ, UR15, PT, P0 ;  /* 0x0000000fff007c0c */ /* 0x000fe4000bf05300 */
[----:B------:R-:W-:-:S11]  /*0ac0*/  R2UR UR5, R16 ;  /* 0x00000000100572ca */ /* 0x000fd600000e0000 */
[----:B------:R-:W-:Y:S05]  /*0ad0*/  @!P0 BRA `(.L_x_9) ;  /* 0x0000000000308947 */ /* 0x000fea0003800000 */
[----:B------:R-:W-:Y:S01]  /*0ae0*/  R2UR UR4, R8 ;  /* 0x00000000080472ca */ /* 0x000fe200000e0000 */
[----:B------:R-:W-:Y:S01]  /*0af0*/  ULDC UR8, c[0x0][0x634] ;  /* 0x00018d0000087ab9 */ /* 0x000fe20000000800 */
[----:B------:R-:W-:-:S11]  /*0b00*/  R2UR UR10, R16 ;  /* 0x00000000100a72ca */ /* 0x000fd600000e0000 */
[----:B------:R-:W-:-:S04]  /*0b10*/  UIADD3 UR8, UP0, UR4, UR8, URZ ;  /* 0x0000000804087290 */ /* 0x000fc8000ff1e03f */
[----:B------:R-:W-:-:S04]  /*0b20*/  UIADD3.X UR10, URZ, UR10, URZ, UP0, !UPT ;  /* 0x0000000a3f0a7290 */ /* 0x000fc800087fe43f */
[----:B------:R-:W-:-:S04]  /*0b30*/  UIMAD.WIDE.U32 UR4, UR10, UR14, URZ ;  /* 0x0000000e0a0472a5 */ /* 0x000fc8000f8e003f */
[----:B------:R-:W-:Y:S02]  /*0b40*/  UIMAD.WIDE.U32 UR6, UP0, UR8, UR15, UR4 ;  /* 0x0000000f080672a5 */ /* 0x000fe4000f800004 */
[----:B------:R-:W-:Y:S02]  /*0b50*/  UIMAD.WIDE.U32 UR4, UR8, UR14, URZ ;  /* 0x0000000e080472a5 */ /* 0x000fe4000f8e003f */
[----:B------:R-:W-:Y:S02]  /*0b60*/  UIADD3.X UR9, URZ, URZ, URZ, UP0, !UPT ;  /* 0x0000003f3f097290 */ /* 0x000fe400087fe43f */
[----:B------:R-:W-:Y:S01]  /*0b70*/  UIADD3 URZ, UP0, UR5, UR6, URZ ;  /* 0x00000006053f7290 */ /* 0x000fe2000ff1e03f */
[----:B------:R-:W-:-:S03]  /*0b80*/  UMOV UR8, UR7 ;  /* 0x0000000700087c82 */ /* 0x000fc60008000000 */
[----:B------:R-:W-:-:S12]  /*0b90*/  UIMAD.WIDE.U32.X UR4, UR10, UR15, UR8, UP0 ;  /* 0x0000000f0a0472a5 */ /* 0x000fd800080e0408 */
.L_x_9:
[----:B------:R-:W-:Y:S01]  /*0ba0*/  USHF.R.U64 UR9, UR4, UR11, UR5 ;  /* 0x0000000b04097299 */ /* 0x000fe20008001205 */
[----:B------:R-:W2:Y:S01]  /*0bb0*/  LDC.64 R20, c[0x0][0x640] ;  /* 0x00019000ff147b82 */ /* 0x000ea20000000a00 */
[----:B------:R-:W-:Y:S01]  /*0bc0*/  USHF.R.U32.HI UR4, URZ, UR11, UR5 ;  /* 0x0000000b3f047299 */ /* 0x000fe20008011605 */
[----:B------:R-:W-:Y:S02]  /*0bd0*/  IMAD.MOV.U32 R4, RZ, RZ, R8 ;  /* 0x000000ffff047224 */ /* 0x000fe400078e0008 */
[----:B------:R-:W-:Y:S01]  /*0be0*/  IMAD R12, R13, R12, R2 ;  /* 0x0000000c0d0c7224 */ /* 0x000fe200078e0202 */
[----:B------:R-:W-:Y:S01]  /*0bf0*/  IADD3 R3, P0, RZ, -UR9, RZ ;  /* 0x80000009ff037c10 */ /* 0x000fe2000ff1e0ff */
[----:B------:R-:W-:Y:S02]  /*0c00*/  IMAD.MOV.U32 R13, RZ, RZ, 0x1 ;  /* 0x00000001ff0d7424 */ /* 0x000fe400078e00ff */
[----:B------:R-:W3:Y:S02]  /*0c10*/  LDC R10, c[0x0][0x618] ;  /* 0x00018600ff0a7b82 */ /* 0x000ee40000000800 */
[----:B------:R-:W-:-:S04]  /*0c20*/  IMAD.X R5, RZ, RZ, ~UR4, P0 ;  /* 0x80000004ff057e24 */ /* 0x000fc800080e06ff */
[-C--:B-1----:R-:W-:Y:S02]  /*0c30*/  IMAD R0, R5, R6.reuse, RZ ;  /* 0x0000000605007224 */ /* 0x082fe400078e02ff */
[----:B------:R-:W1:Y:S01]  /*0c40*/  LDC R14, c[0x0][0x608] ;  /* 0x00018200ff0e7b82 */ /* 0x000e620000000800 */
[----:B------:R-:W-:Y:S02]  /*0c50*/  IMAD.MOV.U32 R5, RZ, RZ, R16 ;  /* 0x000000ffff057224 */ /* 0x000fe400078e0010 */
[----:B------:R-:W-:-:S05]  /*0c60*/  IMAD.WIDE.U32 R4, R3, R6, R4 ;  /* 0x0000000603047225 */ /* 0x000fca00078e0004 */
[----:B------:R-:W4:Y:S01]  /*0c70*/  LDC R18, c[0x0][0x658] ;  /* 0x00019600ff127b82 */ /* 0x000f220000000800 */
[----:B------:R-:W-:Y:S01]  /*0c80*/  IMAD R3, R3, R7, R0 ;  /* 0x0000000703037224 */ /* 0x000fe200078e0200 */
[----:B--2---:R-:W-:-:S03]  /*0c90*/  ISETP.NE.U32.AND P0, PT, R20, RZ, PT ;  /* 0x000000ff1400720c */ /* 0x004fc60003f05070 */
[----:B------:R-:W-:Y:S01]  /*0ca0*/  IMAD.IADD R3, R5, 0x1, R3 ;  /* 0x0000000105037824 */ /* 0x000fe200078e0203 */
[----:B------:R-:W-:Y:S01]  /*0cb0*/  ISETP.NE.AND.EX P0, PT, R21, RZ, PT, P0 ;  /* 0x000000ff1500720c */ /* 0x000fe20003f05300 */
[----:B------:R-:W-:Y:S01]  /*0cc0*/  IMAD.MOV.U32 R5, RZ, RZ, -0x1 ;  /* 0xffffffffff057424 */ /* 0x000fe200078e00ff */
[----:B0-----:R-:W0:Y:S02]  /*0cd0*/  LDC R16, c[0x0][0x600] ;  /* 0x00018000ff107b82 */ /* 0x001e240000000800 */
[-CC-:B---3--:R-:W-:Y:S02]  /*0ce0*/  SHF.R.U64 R8, R4, R10.reuse, R3.reuse ;  /* 0x0000000a04087219 */ /* 0x188fe40000001203 */
[----:B------:R-:W-:-:S04]  /*0cf0*/  SHF.R.U32.HI R3, RZ, R10, R3 ;  /* 0x0000000aff037219 */ /* 0x000fc80000011603 */
[----:B------:R-:W2:Y:S01]  /*0d00*/  LDC R15, c[0x0][0x648] ;  /* 0x00019200ff0f7b82 */ /* 0x000ea20000000800 */
[-CC-:B-1----:R-:W-:Y:S02]  /*0d10*/  SHF.R.U64 R23, R8, R14.reuse, R3.reuse ;  /* 0x0000000e08177219 */ /* 0x182fe40000001203 */
[----:B------:R-:W-:-:S05]  /*0d20*/  SHF.R.U32.HI R3, RZ, R14, R3 ;  /* 0x0000000eff037219 */ /* 0x000fca0000011603 */
[----:B------:R-:W1:Y:S01]  /*0d30*/  LDC R17, c[0x0][0x638] ;  /* 0x00018e00ff117b82 */ /* 0x000e620000000800 */
[-CC-:B----4-:R-:W-:Y:S02]  /*0d40*/  SHF.R.U64 R10, R23, R18.reuse, R3.reuse ;  /* 0x00000012170a7219 */ /* 0x190fe40000001203 */
[-C--:B------:R-:W-:Y:S02]  /*0d50*/  SHF.L.U32 R0, R5, R18.reuse, RZ ;  /* 0x0000001205007219 */ /* 0x080fe400000006ff */
[----:B------:R-:W-:Y:S01]  /*0d60*/  SHF.R.U32.HI R3, RZ, R18, R3 ;  /* 0x00000012ff037219 */ /* 0x000fe20000011603 */
[----:B------:R-:W-:Y:S01]  /*0d70*/  IMAD.MOV.U32 R2, RZ, RZ, R10 ;  /* 0x000000ffff027224 */ /* 0x000fe200078e000a */
[----:B------:R-:W-:Y:S01]  /*0d80*/  LOP3.LUT R0, RZ, R0, RZ, 0x33, !PT ;  /* 0x00000000ff007212 */ /* 0x000fe200078e33ff */
[----:B------:R-:W3:Y:S01]  /*0d90*/  LDC R19, c[0x0][0x610] ;  /* 0x00018400ff137b82 */ /* 0x000ee20000000800 */
[----:B------:R-:W-:Y:S05]  /*0da0*/  @!P0 BRA `(.L_x_10) ;  /* 0x0000000000288947 */ /* 0x000fea0003800000 */
[----:B------:R-:W4:Y:S02]  /*0db0*/  LDC R7, c[0x0][0x64c] ;  /* 0x00019300ff077b82 */ /* 0x000f240000000800 */
[----:B----4-:R-:W-:-:S05]  /*0dc0*/  IADD3 R7, P0, R10, R7, RZ ;  /* 0x000000070a077210 */ /* 0x010fca0007f1e0ff */
[----:B------:R-:W-:-:S04]  /*0dd0*/  IMAD.X R9, RZ, RZ, R3, P0 ;  /* 0x000000ffff097224 */ /* 0x000fc800000e0603 */
[----:B------:R-:W-:-:S04]  /*0de0*/  IMAD.WIDE.U32 R2, R9, R20, RZ ;  /* 0x0000001409027225 */ /* 0x000fc800078e00ff */
[----:B------:R-:W-:-:S04]  /*0df0*/  IMAD.WIDE.U32 R4, P0, R7, R21, R2 ;  /* 0x0000001507047225 */ /* 0x000fc80007800002 */
[----:B------:R-:W-:-:S04]  /*0e00*/  IMAD.WIDE.U32 R2, R7, R20, RZ ;  /* 0x0000001407027225 */ /* 0x000fc800078e00ff */
[----:B------:R-:W-:Y:S01]  /*0e10*/  IMAD.X R7, RZ, RZ, RZ, P0 ;  /* 0x000000ffff077224 */ /* 0x000fe200000e06ff */
[----:B------:R-:W-:Y:S01]  /*0e20*/  IADD3 RZ, P0, R3, R4, RZ ;  /* 0x0000000403ff7210 */ /* 0x000fe20007f1e0ff */
[----:B------:R-:W-:-:S04]  /*0e30*/  IMAD.MOV.U32 R6, RZ, RZ, R5 ;  /* 0x000000ffff067224 */ /* 0x000fc800078e0005 */
[----:B------:R-:W-:-:S08]  /*0e40*/  IMAD.WIDE.U32.X R2, R9, R21, R6, P0 ;  /* 0x0000001509027225 */ /* 0x000fd000000e0406 */
.L_x_10:
[----:B--2---:R-:W-:Y:S01]  /*0e50*/  SHF.R.U64 R4, R2, R15, R3 ;  /* 0x0000000f02047219 */ /* 0x004fe20000001203 */
[----:B0-----:R-:W-:Y:S01]  /*0e60*/  VIADD R5, R16, 0xffffffff ;  /* 0xffffffff10057836 */ /* 0x001fe20000000000 */
[----:B------:R-:W-:Y:S02]  /*0e70*/  SHF.L.U32 R2, R13, R18, RZ ;  /* 0x000000120d027219 */ /* 0x000fe400000006ff */
[----:B------:R-:W-:Y:S01]  /*0e80*/  LOP3.LUT R3, R23, R0, RZ, 0xc0, !PT ;  /* 0x0000000017037212 */ /* 0x000fe200078ec0ff */
[----:B------:R-:W-:Y:S01]  /*0e90*/  IMAD.MOV R6, RZ, RZ, -R4 ;  /* 0x000000ffff067224 */ /* 0x000fe200078e0a04 */
[----:B------:R-:W-:Y:S02]  /*0ea0*/  SEL R0, R11, R12, !P4 ;  /* 0x0000000c0b007207 */ /* 0x000fe40006000000 */
[----:B------:R-:W-:Y:S01]  /*0eb0*/  LOP3.LUT R5, R8, R5, RZ, 0xc0, !PT ;  /* 0x0000000508057212 */ /* 0x000fe200078ec0ff */
[----:B------:R-:W-:Y:S02]  /*0ec0*/  IMAD R7, R2, R4, R3 ;  /* 0x0000000402077224 */ /* 0x000fe400078e0203 */
[----:B-1----:R-:W-:-:S02]  /*0ed0*/  IMAD R3, R6, R17, R10 ;  /* 0x0000001106037224 */ /* 0x002fc400078e020a */
[----:B---3--:R-:W-:Y:S02]  /*0ee0*/  IMAD R2, R7, R19, R0 ;  /* 0x0000001307027224 */ /* 0x008fe400078e0200 */
[----:B------:R-:W-:Y:S02]  /*0ef0*/  IMAD R3, R3, R16, R5 ;  /* 0x0000001003037224 */ /* 0x000fe400078e0205 */
[----:B------:R-:W-:-:S03]  /*0f00*/  IMAD.MOV.U32 R0, RZ, RZ, 0x1 ;  /* 0x00000001ff007424 */ /* 0x000fc600078e00ff */
[----:B------:R-:W-:Y:S02]  /*0f10*/  SEL R4, R3, R2, !P4 ;  /* 0x0000000203047207 */ /* 0x000fe40006000000 */
[----:B------:R-:W-:-:S03]  /*0f20*/  SEL R2, R2, R3, !P4 ;  /* 0x0000000302027207 */ /* 0x000fc60006000000 */
[----:B------:R1:W-:Y:S04]  /*0f30*/  STL [R1+0x460], R4 ;  /* 0x0004600401007387 */ /* 0x0003e80000100800 */
[----:B------:R1:W-:Y:S02]  /*0f40*/  STL [R1+0x464], R2 ;  /* 0x0004640201007387 */ /* 0x0003e40000100800 */
.L_x_8:
[----:B------:R-:W-:-:S08]  /*0f50*/  NOP ;  /* 0x0000000000007918 */ /* 0x000fd00000000000 */
[----:B------:R-:W2:Y:S02]  /*0f60*/  USETMAXREG.TRY_ALLOC.CTAPOOL UP0, 0xf0 ;  /* 0x000000f0000079c8 */ /* 0x000ea40008000600 */
[----:B--2---:R-:W-:-:S13]  /*0f70*/  PLOP3.LUT P0, PT, PT, PT, UP0, 0x80, 0x0 ;  /* 0x000000000000781c */ /* 0x004fda0003f0f008 */
[----:B------:R-:W-:Y:S05]  /*0f80*/  @!P0 BRA `(.L_x_8) ;  /* 0xfffffffc00f08947 */ /* 0x000fea000383ffff */
[----:B------:R-:W-:Y:S01]  /*0f90*/  ULDC.64 UR4, c[0x0][0x598] ;  /* 0x0001660000047ab9 */ /* 0x000fe20000000a00 */
[----:B------:R-:W-:Y:S01]  /*0fa0*/  ULDC.64 UR14, c[0x0][0x208] ;  /* 0x00008200000e7ab9 */ /* 0x000fe20000000a00 */
[----:B------:R-:W-:-:S04]  /*0fb0*/  ISETP.NE.U32.AND P0, PT, RZ, UR4, PT ;  /* 0x00000004ff007c0c */ /* 0x000fc8000bf05070 */
[----:B------:R-:W-:-:S13]  /*0fc0*/  ISETP.NE.AND.EX P0, PT, RZ, UR5, PT, P0 ;  /* 0x00000005ff007c0c */ /* 0x000fda000bf05300 */
[----:B------:R-:W-:Y:S05]  /*0fd0*/  @!P0 BRA `(.L_x_11) ;  /* 0x0000000000208947 */ /* 0x000fea0003800000 */
[----:B-1----:R-:W1:Y:S02]  /*0fe0*/  LDC.64 R2, c[0x0][0x598] ;  /* 0x00016600ff027b82 */ /* 0x002e640000000a00 */
[----:B-1----:R-:W2:Y:S02]  /*0ff0*/  LDG.E.64 R2, desc[UR14][R2.64] ;  /* 0x0000000e02027981 */ /* 0x002ea4000c1e1b00 */
[----:B--2---:R-:W-:-:S04]  /*1000*/  ISETP.NE.U32.AND P0, PT, R2, RZ, PT ;  /* 0x000000ff0200720c */ /* 0x004fc80003f05070 */
[----:B------:R-:W-:-:S13]  /*1010*/  ISETP.NE.AND.EX P0, PT, R3, RZ, PT, P0 ;  /* 0x000000ff0300720c */ /* 0x000fda0003f05300 */
[----:B------:R-:W-:Y:S05]  /*1020*/  @!P0 BRA `(.L_x_11) ;  /* 0x00000000000c8947 */ /* 0x000fea0003800000 */
[----:B------:R-:W2:Y:S02]  /*1030*/  LD.E R2, desc[UR14][R2.64] ;  /* 0x0000000e02027980 */ /* 0x000ea4000c101900 */
[----:B--2---:R-:W-:Y:S01]  /*1040*/  R2UR UR20, R2 ;  /* 0x00000000021472ca */ /* 0x004fe200000e0000 */
[----:B------:R-:W-:-:S14]  /*1050*/  BRA `(.L_x_12) ;  /* 0x0000000000247947 */ /* 0x000fdc0003800000 */
.L_x_11:
[----:B------:R-:W-:Y:S02]  /*1060*/  ULDC.64 UR4, c[0x0][0x588] ;  /* 0x0001620000047ab9 */ /* 0x000fe40000000a00 */
[----:B------:R-:W-:-:S04]  /*1070*/  ISETP.NE.U32.AND P0, PT, RZ, UR4, PT ;  /* 0x00000004ff007c0c */ /* 0x000fc8000bf05070 */
[----:B------:R-:W-:-:S13]  /*1080*/  ISETP.NE.AND.EX P0, PT, RZ, UR5, PT, P0 ;  /* 0x00000005ff007c0c */ /* 0x000fda000bf05300 */
[----:B------:R-:W-:Y:S05]  /*1090*/  @!P0 BRA `(.L_x_13) ;  /* 0x0000000000108947 */ /* 0x000fea0003800000 */
[----:B-1----:R-:W1:Y:S02]  /*10a0*/  LDC.64 R2, c[0x0][0x588] ;  /* 0x00016200ff027b82 */ /* 0x002e640000000a00 */
[----:B-1----:R-:W2:Y:S02]  /*10b0*/  LDG.E R2, desc[UR14][R2.64] ;  /* 0x0000000e02027981 */ /* 0x002ea4000c1e1900 */
[----:B--2---:R-:W-:Y:S01]  /*10c0*/  R2UR UR20, R2 ;  /* 0x00000000021472ca */ /* 0x004fe200000e0000 */
[----:B------:R-:W-:-:S14]  /*10d0*/  BRA `(.L_x_12) ;  /* 0x0000000000047947 */ /* 0x000fdc0003800000 */
.L_x_13:
[----:B------:R-:W-:-:S05]  /*10e0*/  ULDC UR20, c[0x0][0x580] ;  /* 0x0001600000147ab9 */ /* 0x000fca0000000800 */
.L_x_12:
[----:B------:R-:W-:Y:S02]  /*10f0*/  ULDC.64 UR4, c[0x0][0x5a0] ;  /* 0x0001680000047ab9 */ /* 0x000fe40000000a00 */
        /* <DEDUP_REMOVED lines=11> */
.L_x_14:
        /* <DEDUP_REMOVED lines=8> */
.L_x_16:
[----:B------:R-:W-:-:S05]  /*1230*/  ULDC UR21, c[0x0][0x584] ;  /* 0x0001610000157ab9 */ /* 0x000fca0000000800 */
.L_x_15:
[----:B------:R-:W-:-:S13]  /*1240*/  LOP3.LUT P0, RZ, R0, 0xff, RZ, 0xc0, !PT ;  /* 0x000000ff00ff7812 */ /* 0x000fda000780c0ff */
[----:B------:R-:W-:Y:S05]  /*1250*/  @!P0 EXIT ;  /* 0x000000000000894d */ /* 0x000fea0003800000 */
[----:B------:R-:W-:Y:S01]  /*1260*/  ULDC UR4, c[0x0][0x28c] ;  /* 0x0000a30000047ab9 */ /* 0x000fe20000000800 */
[----:B------:R-:W-:Y:S02]  /*1270*/  ULOP3.LUT UR22, UR13, 0x1, URZ, 0xfc, !UPT ;  /* 0x000000010d167892 */ /* 0x000fe4000f8efc3f */
[----:B------:R-:W-:-:S04]  /*1280*/  UIADD3 UR4, UR4, 0x7f, URZ ;  /* 0x0000007f04047890 */ /* 0x000fc8000fffe03f */
[----:B------:R-:W-:-:S04]  /*1290*/  USHF.R.S32.HI UR5, URZ, 0x1f, UR4 ;  /* 0x0000001f3f057899 */ /* 0x000fc80008011404 */
[----:B------:R-:W-:-:S03]  /*12a0*/  ULEA.HI UR5, UR5, UR4, URZ, 0x7 ;  /* 0x0000000405057291 */ /* 0x000fc6000f8f383f */
[----:B------:R-:W-:Y:S01]  /*12b0*/  UMOV UR4, URZ ;  /* 0x0000003f00047c82 */ /* 0x000fe20008000000 */
[----:B------:R-:W-:-:S03]  /*12c0*/  USHF.R.S32.HI UR10, URZ, 0x7, UR5 ;  /* 0x000000073f0a7899 */ /* 0x000fc60008011405 */
[----:B------:R-:W-:-:S09]  /*12d0*/  UMOV UR5, URZ ;  /* 0x0000003f00057c82 */ /* 0x000fd20008000000 */
.L_x_555:
[----:B------:R-:W-:Y:S01]  /*12e0*/  STL [R1+0x44c], RZ ;  /* 0x00044cff01007387 */ /* 0x000fe20000100800 */
[----:B--2---:R-:W2:Y:S01]  /*12f0*/  S2UR UR18, SR_CgaCtaId ;  /* 0x00000000001279c3 */ /* 0x004ea20000008800 */
[----:B------:R-:W-:Y:S01]  /*1300*/  UMOV UR17, 0x400 ;  /* 0x0000040000117882 */ /* 0x000fe20000000000 */
[----:B------:R-:W-:Y:S01]  /*1310*/  UMOV UR6, URZ ;  /* 0x0000003f00067c82 */ /* 0x000fe20008000000 */
[----:B------:R-:W-:Y:S01]  /*1320*/  STL [R1+0x448], RZ ;  /* 0x000448ff01007387 */ /* 0x000fe20000100800 */
[----:B------:R-:W-:Y:S01]  /*1330*/  UMOV UR7, URZ ;  /* 0x0000003f00077c82 */ /* 0x000fe20008000000 */
[----:B------:R-:W-:Y:S01]  /*1340*/  UMOV UR8, URZ ;  /* 0x0000003f00087c82 */ /* 0x000fe20008000000 */
[----:B------:R-:W-:Y:S01]  /*1350*/  UMOV UR23, UR5 ;  /* 0x0000000500177c82 */ /* 0x000fe20008000000 */
[----:B------:R-:W-:Y:S01]  /*1360*/  STL [R1+0x444], RZ ;  /* 0x000444ff01007387 */ /* 0x000fe20000100800 */
[----:B-1----:R-:W1:Y:S01]  /*1370*/  LDC R2, c[0x0][0x28c] ;  /* 0x0000a300ff027b82 */ /* 0x002e620000000800 */
[----:B------:R-:W-:Y:S01]  /*1380*/  UMOV UR24, UR4 ;  /* 0x0000000400187c82 */ /* 0x000fe20008000000 */
[----:B------:R-:W-:Y:S01]  /*1390*/  CS2R R236, SRZ ;  /* 0x0000000000ec7805 */ /* 0x000fe2000001ff00 */
[----:B------:R-:W-:Y:S01]  /*13a0*/  STL [R1+0x440], RZ ;  /* 0x000440ff01007387 */ /* 0x000fe20000100800 */
[----:B------:R-:W-:-:S02]  /*13b0*/  CS2R R234, SRZ ;  /* 0x0000000000ea7805 */ /* 0x000fc4000001ff00 */
[----:B------:R-:W-:Y:S02]  /*13c0*/  CS2R R232, SRZ ;  /* 0x0000000000e87805 */ /* 0x000fe4000001ff00 */
[----:B------:R-:W-:Y:S01]  /*13d0*/  CS2R R230, SRZ ;  /* 0x0000000000e67805 */ /* 0x000fe2000001ff00 */
[----:B------:R-:W-:Y:S01]  /*13e0*/  STL [R1+0x43c], RZ ;  /* 0x00043cff01007387 */ /* 0x000fe20000100800 */
[----:B------:R-:W-:Y:S02]  /*13f0*/  CS2R R228, SRZ ;  /* 0x0000000000e47805 */ /* 0x000fe4000001ff00 */
[----:B------:R-:W-:Y:S02]  /*1400*/  CS2R R226, SRZ ;  /* 0x0000000000e27805 */ /* 0x000fe4000001ff00 */
        /* <DEDUP_REMOVED lines=14> */
[----:B-1----:R-:W-:Y:S02]  /*14f0*/  ISETP.GE.AND P0, PT, R2, 0x1, PT ;  /* 0x000000010200780c */ /* 0x002fe40003f06270 */
        /* <DEDUP_REMOVED lines=40> */
[----:B0-----:R-:W-:Y:S02]  /*1780*/  CS2R R16, SRZ ;  /* 0x0000000000107805 */ /* 0x001fe4000001ff00 */
        /* <DEDUP_REMOVED lines=94> */
[----:B------:R-:W-:-:S03]  /*1d70*/  CS2R R150, SRZ ;  /* 0x0000000000967805 */ /* 0x000fc6000001ff00 */
[----:B------:R-:W-:Y:S04]  /*1d80*/  STL [R1+0x3a0], RZ ;  /* 0x0003a0ff01007387 */ /* 0x000fe80000100800 */
        /* <DEDUP_REMOVED lines=104> */
[----:B------:R-:W-:Y:S04]  /*2410*/  STL [R1], RZ ;  /* 0x000000ff01007387 */ /* 0x000fe80000100800 */
        /* <DEDUP_REMOVED lines=39> */
[----:B------:R-:W-:Y:S01]  /*2690*/  STL [R1+0xa0], RZ ;  /* 0x0000a0ff01007387 */ /* 0x000fe20000100800 */
[----:B------:R-:W0:Y:S03]  /*26a0*/  S2R R0, SR_TID.X ;  /* 0x0000000000007919 */ /* 0x000e260000002100 */
        /* <DEDUP_REMOVED lines=8> */
[----:B0-----:R-:W-:-:S03]  /*2730*/  LOP3.LUT R0, R0, 0x80, RZ, 0xc0, !PT ;  /* 0x0000008000007812 */ /* 0x001fc600078ec0ff */
[----:B------:R-:W-:Y:S01]  /*2740*/  STL [R1+0xc4], RZ ;  /* 0x0000c4ff01007387 */ /* 0x000fe20000100800 */
[----:B------:R-:W-:-:S03]  /*2750*/  SHF.R.U32.HI R0, RZ, 0x7, R0 ;  /* 0x00000007ff007819 */ /* 0x000fc60000011600 */
        /* <DEDUP_REMOVED lines=33> */
[----:B------:R-:W0:Y:S04]  /*2970*/  SHFL.IDX PT, R0, R0, RZ, 0x1f ;  /* 0x00001fff00007589 */ /* 0x000e2800000e0000 */
[----:B------:R1:W-:Y:S04]  /*2980*/  STL [R1+0x14c], RZ ;  /* 0x00014cff01007387 */ /* 0x0003e80000100800 */
[----:B------:R1:W-:Y:S04]  /*2990*/  STL [R1+0x150], RZ ;  /* 0x000150ff01007387 */ /* 0x0003e80000100800 */
[----:B------:R1:W-:Y:S04]  /*29a0*/  STL [R1+0x154], RZ ;  /* 0x000154ff01007387 */ /* 0x0003e80000100800 */
[----:B------:R1:W-:Y:S04]  /*29b0*/  STL [R1+0x158], RZ ;  /* 0x000158ff01007387 */ /* 0x0003e80000100800 */
[----:B------:R1:W-:Y:S04]  /*29c0*/  STL [R1+0x15c], RZ ;  /* 0x00015cff01007387 */ /* 0x0003e80000100800 */
[----:B------:R1:W-:Y:S01]  /*29d0*/  STL [R1+0x160], RZ ;  /* 0x000160ff01007387 */ /* 0x0003e20000100800 */
[----:B0-----:R-:W-:-:S03]  /*29e0*/  R2UR UR11, R0 ;  /* 0x00000000000b72ca */ /* 0x001fc600000e0000 */
[----:B------:R1:W-:Y:S04]  /*29f0*/  STL [R1+0x164], RZ ;  /* 0x000164ff01007387 */ /* 0x0003e80000100800 */
[----:B------:R1:W-:Y:S04]  /*2a00*/  STL [R1+0x168], RZ ;  /* 0x000168ff01007387 */ /* 0x0003e80000100800 */
[----:B------:R1:W-:Y:S02]  /*2a10*/  STL [R1+0x16c], RZ ;  /* 0x00016cff01007387 */ /* 0x0003e40000100800 */
[----:B------:R-:W-:-:S02]  /*2a20*/  ULEA.HI UR12, UR11, UR11, URZ, 0x1 ;  /* 0x0000000b0b0c7291 */ /* 0x000fc4000f8f083f */
[----:B------:R1:W-:Y:S02]  /*2a30*/  STL [R1+0x170], RZ ;  /* 0x000170ff01007387 */ /* 0x0003e40000100800 */
[----:B------:R-:W-:Y:S02]  /*2a40*/  ULOP3.LUT UR16, UR12, 0x7fffe, URZ, 0xc0, !UPT ;  /* 0x0007fffe0c107892 */ /* 0x000fe4000f8ec03f */
[----:B------:R1:W-:Y:S01]  /*2a50*/  STL [R1+0x174], RZ ;  /* 0x000174ff01007387 */ /* 0x0003e20000100800 */
[----:B--2---:R-:W-:Y:S02]  /*2a60*/  ULEA UR12, UR18, UR17, 0x18 ;  /* 0x00000011120c7291 */ /* 0x004fe4000f8ec03f */
[----:B------:R-:W-:Y:S01]  /*2a70*/  UIADD3 UR16, UR11, -UR16, URZ ;  /* 0x800000100b107290 */ /* 0x000fe2000fffe03f */
[----:B------:R1:W-:Y:S03]  /*2a80*/  STL [R1+0x178], RZ ;  /* 0x000178ff01007387 */ /* 0x0003e60000100800 */
[----:B------:R-:W-:Y:S01]  /*2a90*/  ULEA UR16, UR16, UR12, 0xd ;  /* 0x0000000c10107291 */ /* 0x000fe2000f8e683f */
[----:B------:R1:W-:Y:S03]  /*2aa0*/  STL [R1+0x17c], RZ ;  /* 0x00017cff01007387 */ /* 0x0003e60000100800 */
[----:B------:R-:W-:Y:S01]  /*2ab0*/  UIADD3 UR16, UR16, 0x100, URZ ;  /* 0x0000010010107890 */ /* 0x000fe2000fffe03f */
[----:B------:R1:W-:Y:S03]  /*2ac0*/  STL [R1+0x180], RZ ;  /* 0x000180ff01007387 */ /* 0x0003e60000100800 */
[----:B------:R-:W-:Y:S01]  /*2ad0*/  USHF.R.U32.HI UR11, URZ, 0x4, UR16 ;  /* 0x000000043f0b7899 */ /* 0x000fe20008011610 */
[----:B------:R1:W-:Y:S03]  /*2ae0*/  STL [R1+0x184], RZ ;  /* 0x000184ff01007387 */ /* 0x0003e60000100800 */
[----:B------:R-:W-:Y:S01]  /*2af0*/  ULOP3.LUT UR11, UR11, 0x3fff, URZ, 0xc0, !UPT ;  /* 0x00003fff0b0b7892 */ /* 0x000fe2000f8ec03f */
[----:B------:R1:W-:Y:S04]  /*2b00*/  STL [R1+0x188], RZ ;  /* 0x000188ff01007387 */ /* 0x0003e80000100800 */
        /* <DEDUP_REMOVED lines=28> */
[----:B------:R1:W-:Y:S01]  /*2cd0*/  STL [R1+0x1fc], RZ ;  /* 0x0001fcff01007387 */ /* 0x0003e20000100800 */
[----:B------:R-:W-:Y:S05]  /*2ce0*/  @!P0 BRA `(.L_x_17) ;  /* 0x0000006000a88947 */ /* 0x000fea0003800000 */
[----:B------:R-:W-:-:S06]  /*2cf0*/  UISETP.NE.AND UP0, UPT, UR22, 0x3, UPT ;  /* 0x000000031600788c */ /* 0x000fcc000bf05270 */
[----:B------:R-:W-:-:S13]  /*2d00*/  PLOP3.LUT P1, PT, PT, PT, UP0, 0x80, 0x0 ;  /* 0x000000000000781c */ /* 0x000fda0003f2f008 */
[----:B------:R-:W-:Y:S05]  /*2d10*/  @!P1 BRA `(.L_x_18) ;  /* 0x0000000000049947 */ /* 0x000fea0003800000 */
[----:B------:R-:W-:Y:S01]  /*2d20*/  BPT.TRAP 0x1 ;  /* 0x000000040000795c */ /* 0x000fe20000300000 */
.L_x_18:
[----:B------:R-:W-:Y:S01]  /*2d30*/  ULEA UR6, UR5, UR12, 0x3 ;  /* 0x0000000c05067291 */ /* 0x000fe2000f8e183f */
[----:B------:R-:W-:-:S05]  /*2d40*/  IMAD.U32 R0, RZ, RZ, UR4 ;  /* 0x00000004ff007e24 */ /* 0x000fca000f8e00ff */
[----:B------:R-:W-:-:S04]  /*2d50*/  SHF.L.U32 R0, R0, 0x1f, RZ ;  /* 0x0000001f00007819 */ /* 0x000fc800000006ff */
[----:B------:R0:W2:Y:S01]  /*2d60*/  SYNCS.PHASECHK.TRANS64.TRYWAIT P0, [UR6], R0 ;  /* 0x00000000ff0075a7 */ /* 0x0000a20008000146 */
[----:B------:R-:W-:Y:S05]  /*2d70*/  @!P1 BRA `(.L_x_19) ;  /* 0x0000000000049947 */ /* 0x000fea0003800000 */
[----:B------:R-:W-:Y:S01]  /*2d80*/  BPT.TRAP 0x1 ;  /* 0x000000040000795c */ /* 0x000fe20000300000 */
.L_x_19:
[----:B--2---:R-:W-:Y:S05]  /*2d90*/  @P0 BRA `(.L_x_20) ;  /* 0x0000000000080947 */ /* 0x004fea0003800000 */
[----:B------:R-:W2:Y:S02]  /*2da0*/  SYNCS.PHASECHK.TRANS64.TRYWAIT P0, [UR6], R0 ;  /* 0x00000000ff0075a7 */ /* 0x000ea40008000146 */
[----:B--2---:R-:W-:Y:S05]  /*2db0*/  @!P0 BRA `(.L_x_21) ;  /* 0x0000026c00a48947 */ /* 0x004fea0003800000 */
.L_x_20:
[----:B------:R-:W-:Y:S01]  /*2dc0*/  UIADD3 UR6, UR12, 0x18100, URZ ;  /* 0x000181000c067890 */ /* 0x000fe2000fffe03f */
[----:B------:R-:W-:Y:S01]  /*2dd0*/  WARPGROUP.ARRIVE ;  /* 0x00000000000079c5 */ /* 0x000fe20000000000 */
[----:B------:R-:W-:Y:S02]  /*2de0*/  ULOP3.LUT UR7, UR11, 0x10000, URZ, 0xfc, !UPT ;  /* 0x000100000b077892 */ /* 0x000fe4000f8efc3f */
[----:B------:R-:W-:Y:S02]  /*2df0*/  USHF.R.U32.HI UR6, URZ, 0x4, UR6 ;  /* 0x000000043f067899 */ /* 0x000fe40008011606 */
[----:B------:R-:W-:Y:S02]  /*2e00*/  ULEA UR7, UR5, UR7, 0xb ;  /* 0x0000000705077291 */ /* 0x000fe4000f8e583f */
[----:B------:R-:W-:Y:S01]  /*2e10*/  ULOP3.LUT UR6, UR6, 0x3fff, URZ, 0xc0, !UPT ;  /* 0x00003fff06067892 */ /* 0x000fe2000f8ec03f */
[----:B------:R-:W-:Y:S01]  /*2e20*/  UMOV UR17, 0x40000040 ;  /* 0x4000004000117882 */ /* 0x000fe20000000000 */
[----:B------:R-:W-:-:S02]  /*2e30*/  UMOV UR19, 0x40000040 ;  /* 0x4000004000137882 */ /* 0x000fc40000000000 */
[----:B------:R-:W-:Y:S01]  /*2e40*/  ULOP3.LUT UR6, UR6, 0x10000, URZ, 0xfc, !UPT ;  /* 0x0001000006067892 */ /* 0x000fe2000f8efc3f */
[----:B------:R-:W-:-:S03]  /*2e50*/  UMOV UR16, UR7 ;  /* 0x0000000700107c82 */ /* 0x000fc60008000000 */
[----:B------:R-:W-:-:S07]  /*2e60*/  ULEA UR8, UR5, UR6, 0xb ;  /* 0x0000000605087291 */ /* 0x000fce000f8e583f */
[----:B------:R-:W-:Y:S02]  /*2e70*/  UMOV UR18, UR8 ;  /* 0x0000000800127c82 */ /* 0x000fe40008000000 */
[----:B------:R-:W-:Y:S01]  /*2e80*/  QGMMA.64x256x32.F32.E5M2.E5M2 R24, gdesc[UR16], RZ, !UPT, gsb0 ;  /* 0x03e00000101879f3 */ /* 0x000fe2000c0038ff */
[----:B------:R-:W-:Y:S01]  /*2e90*/  UIADD3 UR16, UR7, 0x400, URZ ;  /* 0x0000040007107890 */ /* 0x000fe2000fffe03f */
[----:B------:R-:W-:Y:S01]  /*2ea0*/  UMOV UR17, 0x40000040 ;  /* 0x4000004000117882 */ /* 0x000fe20000000000 */
[----:B------:R-:W-:Y:S02]  /*2eb0*/  WARPGROUP.DEPBAR.LE gsb0, 0x0 ;  /* 0x00008000000079c5 */ /* 0x000fe40000010000 */
[----:B------:R-:W-:Y:S04]  /*2ec0*/  STL.64 [R1], R24 ;  /* 0x0000001801007387 */ /* 0x000fe80000100a00 */
[----:B------:R-:W-:Y:S04]  /*2ed0*/  STL.64 [R1+0x8], R26 ;  /* 0x0000081a01007387 */ /* 0x000fe80000100a00 */
        /* <DEDUP_REMOVED lines=61> */
[----:B------:R3:W-:Y:S02]  /*32b0*/  STL.64 [R1+0x1f8], R150 ;  /* 0x0001f89601007387 */ /* 0x0007e40000100a00 */
[----:B---3--:R-:W-:-:S06]  /*32c0*/  WARPGROUP.ARRIVE ;  /* 0x00000000000079c5 */ /* 0x008fcc0000000000 */
[----:B------:R-:W-:Y:S03]  /*32d0*/  QGMMA.64x256x32.F32.E5M2.E5M2 R24, gdesc[UR16], RZ, !UPT, gsb0 ;  /* 0x03e00000101879f3 */ /* 0x000fe6000c0038ff */
[----:B------:R-:W-:Y:S02]  /*32e0*/  WARPGROUP.DEPBAR.LE gsb0, 0x0 ;  /* 0x00008000000079c5 */ /* 0x000fe40000010000 */
        /* <DEDUP_REMOVED lines=63> */
[----:B------:R3:W-:Y:S04]  /*36e0*/  STL.64 [R1+0x5d0], R24 ;  /* 0x0005d01801007387 */ /* 0x0007e80000100a00 */
[----:B---3--:R-:W3:Y:S04]  /*36f0*/  LDL.LU.64 R24, [R1] ;  /* 0x0000000001187983 */ /* 0x008ee80000300a00 */
[----:B------:R-:W3:Y:S04]  /*3700*/  LDL.LU.64 R26, [R1+0x8] ;  /* 0x00000800011a7983 */ /* 0x000ee80000300a00 */
        /* <DEDUP_REMOVED lines=61> */
[----:B------:R-:W3:Y:S01]  /*3ae0*/  LDL.LU.64 R150, [R1+0x1f8] ;  /* 0x0001f80001967983 */ /* 0x000ee20000300a00 */
[----:B------:R-:W-:-:S02]  /*3af0*/  UIADD3 UR16, UR7, 0x2, URZ ;  /* 0x0000000207107890 */ /* 0x000fc4000fffe03f */
[----:B------:R-:W-:Y:S01]  /*3b00*/  UIADD3 UR18, UR8, 0x2, URZ ;  /* 0x0000000208127890 */ /* 0x000fe2000fffe03f */
[----:B------:R-:W-:Y:S01]  /*3b10*/  UMOV UR17, 0x40000040 ;  /* 0x4000004000117882 */ /* 0x000fe20000000000 */
[----:B------:R-:W-:Y:S01]  /*3b20*/  UMOV UR19, 0x40000040 ;  /* 0x4000004000137882 */ /* 0x000fe20000000000 */
[----:B---3--:R-:W-:-:S06]  /*3b30*/  WARPGROUP.ARRIVE ;  /* 0x00000000000079c5 */ /* 0x008fcc0000000000 */
[----:B------:R-:W-:Y:S03]  /*3b40*/  QGMMA.64x256x32.F32.E5M2.E5M2 R24, gdesc[UR16], R24, gsb0 ;  /* 0x03e00000101879f3 */ /* 0x000fe60008003818 */
[----:B------:R-:W-:Y:S02]  /*3b50*/  WARPGROUP.DEPBAR.LE gsb0, 0x0 ;  /* 0x00008000000079c5 */ /* 0x000fe40000010000 */
[----:B------:R-:W-:Y:S01]  /*3b60*/  STL.64 [R1], R24 ;  /* 0x0000001801007387 */ /* 0x000fe20000100a00 */
[----:B------:R-:W-:Y:S02]  /*3b70*/  IMAD.MOV.U32 R2, RZ, RZ, R150 ;  /* 0x000000ffff027224 */ /* 0x000fe400078e0096 */
[----:B0-2---:R-:W-:Y:S01]  /*3b80*/  IMAD.MOV.U32 R0, RZ, RZ, R151 ;  /* 0x000000ffff007224 */ /* 0x005fe200078e0097 */
[----:B------:R-:W-:Y:S01]  /*3b90*/  STL.64 [R1+0x8], R26 ;  /* 0x0000081a01007387 */ /* 0x000fe20000100a00 */
[----:B------:R-:W-:-:S02]  /*3ba0*/  IMAD.MOV.U32 R4, RZ, RZ, R148 ;  /* 0x000000ffff047224 */ /* 0x000fc400078e0094 */
[----:B------:R-:W-:Y:S01]  /*3bb0*/  IMAD.MOV.U32 R3, RZ, RZ, R149 ;  /* 0x000000ffff037224 */ /* 0x000fe200078e0095 */
[----:B------:R-:W-:Y:S01]  /*3bc0*/  STL.64 [R1+0x10], R28 ;  /* 0x0000101c01007387 */ /* 0x000fe20000100a00 */
[----:B------:R-:W-:Y:S02]  /*3bd0*/  IMAD.MOV.U32 R6, RZ, RZ, R146 ;  /* 0x000000ffff067224 */ /* 0x000fe400078e0092 */
[----:B------:R-:W-:Y:S01]  /*3be0*/  IMAD.MOV.U32 R5, RZ, RZ, R147 ;  /* 0x000000ffff057224 */ /* 0x000fe200078e0093 */
[----:B------:R-:W-:Y:S01]  /*3bf0*/  STL.64 [R1+0x18], R30 ;  /* 0x0000181e01007387 */ /* 0x000fe20000100a00 */
[----:B------:R-:W-:Y:S02]  /*3c00*/  IMAD.MOV.U32 R8, RZ, RZ, R144 ;  /* 0x000000ffff087224 */ /* 0x000fe400078e0090 */
[----:B------:R-:W-:Y:S01]  /*3c10*/  IMAD.MOV.U32 R7, RZ, RZ, R145 ;  /* 0x000000ffff077224 */ /* 0x000fe200078e0091 */
        /* <DEDUP_REMOVED lines=18> */
[----:B------:R0:W-:Y:S01]  /*3d40*/  STL [R1+0x50], R44 ;  /* 0x0000502c01007387 */ /* 0x0001e20000100800 */
[----:B------:R-:W-:-:S02]  /*3d50*/  IMAD.MOV.U32 R22, RZ, RZ, R130 ;  /* 0x000000ffff167224 */ /* 0x000fc400078e0082 */
[----:B------:R-:W-:Y:S01]  /*3d60*/  IMAD.MOV.U32 R21, RZ, RZ, R131 ;  /* 0x000000ffff157224 */ /* 0x000fe200078e0083 */
[----:B------:R-:W2:Y:S01]  /*3d70*/  LDL.LU.64 R150, [R1+0x7c8] ;  /* 0x0007c80001967983 */ /* 0x000ea20000300a00 */
[----:B------:R-:W-:Y:S02]  /*3d80*/  IMAD.MOV.U32 R212, RZ, RZ, R128 ;  /* 0x000000ffffd47224 */ /* 0x000fe400078e0080 */
[----:B------:R-:W-:Y:S01]  /*3d90*/  IMAD.MOV.U32 R23, RZ, RZ, R129 ;  /* 0x000000ffff177224 */ /* 0x000fe200078e0081 */
[----:B------:R-:W2:Y:S01]  /*3da0*/  LDL.LU.64 R148, [R1+0x7c0] ;  /* 0x0007c00001947983 */ /* 0x000ea20000300a00 */
[----:B------:R-:W-:Y:S02]  /*3db0*/  IMAD.MOV.U32 R210, RZ, RZ, R126 ;  /* 0x000000ffffd27224 */ /* 0x000fe400078e007e */
[----:B------:R-:W-:Y:S01]  /*3dc0*/  IMAD.MOV.U32 R211, RZ, RZ, R127 ;  /* 0x000000ffffd37224 */ /* 0x000fe200078e007f */
[----:B------:R-:W2:Y:S01]  /*3dd0*/  LDL.LU.64 R146, [R1+0x7b8] ;  /* 0x0007b80001927983 */ /* 0x000ea20000300a00 */
        /* <DEDUP_REMOVED lines=120> */
[----:B------:R-:W-:-:S03]  /*4560*/  IMAD.MOV.U32 R235, RZ, RZ, R45 ;  /* 0x000000ffffeb7224 */ /* 0x000fc600078e002d */
[----:B------:R-:W2:Y:S04]  /*4570*/  LDL.LU.64 R64, [R1+0x670] ;  /* 0x0006700001407983 */ /* 0x000ea80000300a00 */
        /* <DEDUP_REMOVED lines=9> */
[----:B0-----:R-:W2:Y:S04]  /*4610*/  LDL.LU.64 R44, [R1+0x620] ;  /* 0x00062000012c7983 */ /* 0x001ea80000300a00 */
        /* <DEDUP_REMOVED lines=9> */
[----:B------:R-:W2:Y:S01]  /*46b0*/  LDL.LU.64 R24, [R1+0x5d0] ;  /* 0x0005d00001187983 */ /* 0x000ea20000300a00 */
[----:B------:R-:W-:Y:S01]  /*46c0*/  UIADD3 UR16, UR7, 0x402, URZ ;  /* 0x0000040207107890 */ /* 0x000fe2000fffe03f */
[----:B------:R-:W-:Y:S01]  /*46d0*/  UMOV UR17, 0x40000040 ;  /* 0x4000004000117882 */ /* 0x000fe20000000000 */
[----:B--2---:R-:W-:-:S07]  /*46e0*/  WARPGROUP.ARRIVE ;  /* 0x00000000000079c5 */ /* 0x004fce0000000000 */
[----:B------:R-:W-:Y:S03]  /*46f0*/  QGMMA.64x256x32.F32.E5M2.E5M2 R24, gdesc[UR16], R24, gsb0 ;  /* 0x03e00000101879f3 */ /* 0x000fe60008003818 */
        /* <DEDUP_REMOVED lines=23> */
[----:B0-----:R-:W2:Y:S04]  /*4870*/  LDL.LU R108, [R1] ;  /* 0x00000000016c7983 */ /* 0x001ea80000300800 */
[----:B------:R-:W2:Y:S04]  /*4880*/  LDL.LU R109, [R1+0x4] ;  /* 0x00000400016d7983 */ /* 0x000ea80000300800 */
        /* <DEDUP_REMOVED lines=18> */
[----:B------:R-:W2:Y:S01]  /*49b0*/  LDL.LU R128, [R1+0x50] ;  /* 0x0000500001807983 */ /* 0x000ea20000300800 */
[----:B------:R-:W-:-:S02]  /*49c0*/  IMAD.MOV.U32 R129, RZ, RZ, R235 ;  /* 0x000000ffff817224 */ /* 0x000fc400078e00eb */
[----:B------:R-:W-:Y:S02]  /*49d0*/  IMAD.MOV.U32 R130, RZ, RZ, R234 ;  /* 0x000000ffff827224 */ /* 0x000fe400078e00ea */
[----:B------:R-:W-:Y:S02]  /*49e0*/  IMAD.MOV.U32 R131, RZ, RZ, R233 ;  /* 0x000000ffff837224 */ /* 0x000fe400078e00e9 */
[----:B------:R-:W-:Y:S02]  /*49f0*/  IMAD.MOV.U32 R132, RZ, RZ, R232 ;  /* 0x000000ffff847224 */ /* 0x000fe400078e00e8 */
[----:B------:R-:W-:Y:S02]  /*4a00*/  IMAD.MOV.U32 R133, RZ, RZ, R231 ;  /* 0x000000ffff857224 */ /* 0x000fe400078e00e7 */
[----:B------:R-:W-:Y:S02]  /*4a10*/  IMAD.MOV.U32 R134, RZ, RZ, R230 ;  /* 0x000000ffff867224 */ /* 0x000fe400078e00e6 */
        /* <DEDUP_REMOVED lines=39> */
[----:B------:R-:W-:Y:S01]  /*4c90*/  IMAD.MOV.U32 R235, RZ, RZ, R0 ;  /* 0x000000ffffeb7224 */ /* 0x000fe200078e0000 */
[----:B------:R-:W-:Y:S02]  /*4ca0*/  UIADD3 UR16, UR7, 0x4, URZ ;  /* 0x0000000407107890 */ /* 0x000fe4000fffe03f */
[----:B------:R-:W-:Y:S01]  /*4cb0*/  UIADD3 UR18, UR8, 0x4, URZ ;  /* 0x0000000408127890 */ /* 0x000fe2000fffe03f */
[----:B------:R-:W-:Y:S01]  /*4cc0*/  UMOV UR17, 0x40000040 ;  /* 0x4000004000117882 */ /* 0x000fe20000000000 */
[----:B------:R-:W-:Y:S01]  /*4cd0*/  UMOV UR19, 0x40000040 ;  /* 0x4000004000137882 */ /* 0x000fe20000000000 */
[----:B--2---:R-:W-:-:S06]  /*4ce0*/  WARPGROUP.ARRIVE ;  /* 0x00000000000079c5 */ /* 0x004fcc0000000000 */
[----:B------:R-:W-:Y:S03]  /*4cf0*/  QGMMA.64x256x32.F32.E5M2.E5M2 R108, gdesc[UR16], R108, gsb0 ;  /* 0x03e00000106c79f3 */ /* 0x000fe6000800386c */
        /* <DEDUP_REMOVED lines=183> */
[----:B0-----:R-:W2:Y:S04]  /*5870*/  LDL.LU.64 R108, [R1] ;  /* 0x00000000016c7983 */ /* 0x001ea80000300a00 */
        /* <DEDUP_REMOVED lines=63> */
[----:B------:R-:W-:-:S02]  /*5c70*/  UIADD3 UR16, UR7, 0x6, URZ ;  /* 0x0000000607107890 */ /* 0x000fc4000fffe03f */
[----:B------:R-:W-:Y:S01]  /*5c80*/  UIADD3 UR18, UR8, 0x6, URZ ;  /* 0x0000000608127890 */ /* 0x000fe2000fffe03f */
[----:B------:R-:W-:Y:S01]  /*5c90*/  UMOV UR17, 0x40000040 ;  /* 0x4000004000117882 */ /* 0x000fe20000000000 */
[----:B------:R-:W-:Y:S01]  /*5ca0*/  UMOV UR19, 0x40000040 ;  /* 0x4000004000137882 */ /* 0x000fe20000000000 */
        /* <DEDUP_REMOVED lines=93> */
[----:B0-----:R-:W3:Y:S04]  /*6280*/  LDL.LU.64 R150, [R1+0x518] ;  /* 0x0005180001967983 */ /* 0x001ee80000300a00 */
        /* <DEDUP_REMOVED lines=21> */
[----:B------:R-:W-:Y:S01]  /*63e0*/  UIADD3 UR16, UR7, 0x406, URZ ;  /* 0x0000040607107890 */ /* 0x000fe2000fffe03f */
[----:B------:R-:W-:-:S02]  /*63f0*/  UMOV UR17, 0x40000040 ;  /* 0x4000004000117882 */ /* 0x000fc40000000000 */
[----:B------:R0:W-:Y:S01]  /*6400*/  STL [R1+0x2d0], RZ ;  /* 0x0002d0ff01007387 */ /* 0x0001e20000100800 */
[----:B------:R-:W-:-:S03]  /*6410*/  ULDC UR7, c[0x0][0x50c] ;  /* 0x0001430000077ab9 */ /* 0x000fc60000000800 */
        /* <DEDUP_REMOVED lines=37> */
[----:B---3--:R-:W-:-:S06]  /*6670*/  WARPGROUP.ARRIVE ;  /* 0x00000000000079c5 */ /* 0x008fcc0000000000 */
[----:B------:R-:W-:Y:S01]  /*6680*/  QGMMA.64x256x32.F32.E5M2.E5M2 R24, gdesc[UR16], R24, gsb0 ;  /* 0x03e00000101879f3 */ /* 0x000fe20008003818 */
[----:B------:R0:W-:Y:S04]  /*6690*/  STL [R1+0x238], RZ ;  /* 0x000238ff01007387 */ /* 0x0001e80000100800 */
[----:B------:R0:W-:Y:S04]  /*66a0*/  STL [R1+0x234], RZ ;  /* 0x000234ff01007387 */ /* 0x0001e80000100800 */
[----:B------:R0:W-:Y:S04]  /*66b0*/  STL [R1+0x230], RZ ;  /* 0x000230ff01007387 */ /* 0x0001e80000100800 */
[----:B------:R0:W-:Y:S04]  /*66c0*/  STL [R1+0x22c], RZ ;  /* 0x00022cff01007387 */ /* 0x0001e80000100800 */
[----:B------:R0:W-:Y:S04]  /*66d0*/  STL [R1+0x228], RZ ;  /* 0x000228ff01007387 */ /* 0x0001e80000100800 */
[----:B------:R0:W-:Y:S01]  /*66e0*/  STL [R1+0x224], RZ ;  /* 0x000224ff01007387 */ /* 0x0001e20000100800 */
[----:B------:R-:W-:-:S03]  /*66f0*/  UISETP.NE.AND UP0, UPT, UR7, 0x4, UPT ;  /* 0x000000040700788c */ /* 0x000fc6000bf05270 */
[----:B------:R0:W-:Y:S04]  /*6700*/  STL [R1+0x220], RZ ;  /* 0x000220ff01007387 */ /* 0x0001e80000100800 */
[----:B------:R0:W-:Y:S04]  /*6710*/  STL [R1+0x21c], RZ ;  /* 0x00021cff01007387 */ /* 0x0001e80000100800 */
[----:B------:R0:W-:Y:S04]  /*6720*/  STL [R1+0x218], RZ ;  /* 0x000218ff01007387 */ /* 0x0001e80000100800 */
[----:B------:R0:W-:Y:S01]  /*6730*/  STL [R1+0x214], RZ ;  /* 0x000214ff01007387 */ /* 0x0001e20000100800 */
[----:B------:R-:W-:-:S03]  /*6740*/  USEL UR7, URZ, 0x1, UP0 ;  /* 0x000000013f077887 */ /* 0x000fc60008000000 */
[----:B------:R0:W-:Y:S04]  /*6750*/  STL [R1+0x210], RZ ;  /* 0x000210ff01007387 */ /* 0x0001e80000100800 */
[----:B------:R0:W-:Y:S04]  /*6760*/  STL [R1+0x20c], RZ ;  /* 0x00020cff01007387 */ /* 0x0001e80000100800 */
[----:B------:R0:W-:Y:S04]  /*6770*/  STL [R1+0x208], RZ ;  /* 0x000208ff01007387 */ /* 0x0001e80000100800 */
[----:B------:R0:W-:Y:S04]  /*6780*/  STL [R1+0x204], RZ ;  /* 0x000204ff01007387 */ /* 0x0001e80000100800 */
[----:B------:R0:W-:Y:S01]  /*6790*/  STL [R1+0x200], RZ ;  /* 0x000200ff01007387 */ /* 0x0001e20000100800 */
[----:B------:R-:W-:Y:S01]  /*67a0*/  ISETP.NE.AND P0, PT, RZ, UR7, PT ;  /* 0x00000007ff007c0c */ /* 0x000fe2000bf05270 */
[----:B------:R-:W-:Y:S01]  /*67b0*/  UMOV UR6, 0x4 ;  /* 0x0000000400067882 */ /* 0x000fe20000000000 */
[----:B------:R-:W-:Y:S01]  /*67c0*/  IMAD.MOV.U32 R0, RZ, RZ, R235 ;  /* 0x000000ffff007224 */ /* 0x000fe200078e00eb */
[----:B------:R-:W-:-:S02]  /*67d0*/  CS2R R236, SRZ ;  /* 0x0000000000ec7805 */ /* 0x000fc4000001ff00 */
[----:B--2---:R-:W-:Y:S02]  /*67e0*/  CS2R R234, SRZ ;  /* 0x0000000000ea7805 */ /* 0x004fe4000001ff00 */
[----:B------:R-:W-:Y:S02]  /*67f0*/  CS2R R232, SRZ ;  /* 0x0000000000e87805 */ /* 0x000fe4000001ff00 */
[----:B------:R-:W-:Y:S02]  /*6800*/  CS2R R230, SRZ ;  /* 0x0000000000e67805 */ /* 0x000fe4000001ff00 */
[----:B------:R-:W-:Y:S02]  /*6810*/  CS2R R228, SRZ ;  /* 0x0000000000e47805 */ /* 0x000fe4000001ff00 */
[----:B------:R-:W-:Y:S02]  /*6820*/  CS2R R226, SRZ ;  /* 0x0000000000e27805 */ /* 0x000fe4000001ff00 */
[----:B------:R-:W-:-:S02]  /*6830*/  CS2R R224, SRZ ;  /* 0x0000000000e07805 */ /* 0x000fc4000001ff00 */
[----:B------:R-:W-:Y:S02]  /*6840*/  CS2R R222, SRZ ;  /* 0x0000000000de7805 */ /* 0x000fe4000001ff00 */
        /* <DEDUP_REMOVED lines=45> */
[----:B------:R-:W-:Y:S01]  /*6b20*/  CS2R R2, SRZ ;  /* 0x0000000000027805 */ /* 0x000fe2000001ff00 */
[----:B------:R-:W-:Y:S02]  /*6b30*/  WARPGROUP.DEPBAR.LE gsb0, 0x0 ;  /* 0x00008000000079c5 */ /* 0x000fe40000010000 */
[----:B0-----:R-:W-:Y:S05]  /*6b40*/  @!P0 BRA `(.L_x_22) ;  /* 0x0000002000f88947 */ /* 0x001fea0003800000 */
[----:B------:R-:W2:Y:S04]  /*6b50*/  LDL R2, [R1] ;  /* 0x0000000001027983 */ /* 0x000ea80000100800 */
[----:B------:R-:W3:Y:S04]  /*6b60*/  LDL R3, [R1+0x4] ;  /* 0x0000040001037983 */ /* 0x000ee80000100800 */
[----:B------:R-:W4:Y:S04]  /*6b70*/  LDL R4, [R1+0x8] ;  /* 0x0000080001047983 */ /* 0x000f280000100800 */
[----:B------:R-:W5:Y:S04]  /*6b80*/  LDL R5, [R1+0xc] ;  /* 0x00000c0001057983 */ /* 0x000f680000100800 */
        /* <DEDUP_REMOVED lines=102> */
[----:B------:R0:W-:Y:S04]  /*71f0*/  STL [R1+0x4c0], R131 ;  /* 0x0004c08301007387 */ /* 0x0001e80000100800 */
[----:B0-----:R-:W5:Y:S04]  /*7200*/  LDL R131, [R1+0x1a8] ;  /* 0x0001a80001837983 */ /* 0x001f680000100800 */
        /* <DEDUP_REMOVED lines=39> */
[----:B0-----:R-:W5:Y:S01]  /*7480*/  LDL R151, [R1+0x1f8] ;  /* 0x0001f80001977983 */ /* 0x001f620000100800 */
[----:B------:R-:W-:-:S01]  /*7490*/  FADD R0, RZ, R0 ;  /* 0x00000000ff007221 */ /* 0x000fc20000000000 */
[----:B--2---:R-:W-:Y:S01]  /*74a0*/  FADD R2, RZ, R2 ;  /* 0x00000002ff027221 */ /* 0x004fe20000000000 */
[----:B---3--:R-:W-:-:S01]  /*74b0*/  FADD R3, RZ, R3 ;  /* 0x00000003ff037221 */ /* 0x008fc20000000000 */
[----:B----4-:R-:W-:Y:S01]  /*74c0*/  FADD R4, RZ, R4 ;  /* 0x00000004ff047221 */ /* 0x010fe20000000000 */
[----:B-----5:R-:W-:-:S01]  /*74d0*/  FADD R5, RZ, R5 ;  /* 0x00000005ff057221 */ /* 0x020fc20000000000 */
[----:B------:R-:W-:Y:S01]  /*74e0*/  FADD R6, RZ, R6 ;  /* 0x00000006ff067221 */ /* 0x000fe20000000000 */
[----:B------:R-:W-:-:S01]  /*74f0*/  FADD R7, RZ, R7 ;  /* 0x00000007ff077221 */ /* 0x000fc20000000000 */
        /* <DEDUP_REMOVED lines=14> */
[----:B------:R-:W2:Y:S01]  /*75e0*/  LDL.LU R131, [R1+0x4c0] ;  /* 0x0004c00001837983 */ /* 0x000ea20000300800 */
        /* <DEDUP_REMOVED lines=13> */
[----:B------:R-:W3:Y:S01]  /*76c0*/  LDL.LU R132, [R1+0x4bc] ;  /* 0x0004bc0001847983 */ /* 0x000ee20000300800 */
        /* <DEDUP_REMOVED lines=16> */
[----:B------:R0:W-:Y:S01]  /*77d0*/  STL [R1+0x200], R133 ;  /* 0x0002008501007387 */ /* 0x0001e20000100800 */
        /* <DEDUP_REMOVED lines=9> */
[----:B0-----:R-:W4:Y:S01]  /*7870*/  LDL.LU R133, [R1+0x4b8] ;  /* 0x0004b80001857983 */ /* 0x001f220000300800 */
[----:B------:R-:W-:-:S01]  /*7880*/  FADD R184, RZ, R184 ;  /* 0x000000b8ffb87221 */ /* 0x000fc20000000000 */
[----:B------:R-:W-:Y:S01]  /*7890*/  FADD R185, RZ, R185 ;  /* 0x000000b9ffb97221 */ /* 0x000fe20000000000 */
[----:B------:R-:W-:-:S01]  /*78a0*/  FADD R186, RZ, R186 ;  /* 0x000000baffba7221 */ /* 0x000fc20000000000 */
        /* <DEDUP_REMOVED lines=10> */
[----:B0-----:R-:W5:Y:S01]  /*7950*/  LDL.LU R134, [R1+0x4b4] ;  /* 0x0004b40001867983 */ /* 0x001f620000300800 */
        /* <DEDUP_REMOVED lines=52> */
[----:B0-----:R-:W5:Y:S04]  /*7ca0*/  LDL.LU R138, [R1+0x4a4] ;  /* 0x0004a400018a7983 */ /* 0x001f680000300800 */
[----:B------:R0:W-:Y:S01]  /*7cb0*/  STL [R1+0x218], R139 ;  /* 0x0002188b01007387 */ /* 0x0001e20000100800 */
[----:B------:R-:W-:-:S03]  /*7cc0*/  FADD R140, RZ, R140 ;  /* 0x0000008cff8c7221 */ /* 0x000fc60000000000 */
        /* <DEDUP_REMOVED lines=34> */
[----:B------:R0:W-:Y:S04]  /*7ef0*/  STL [R1+0x248], R151 ;  /* 0x0002489701007387 */ /* 0x0001e80000100800 */
[----:B0-----:R-:W5:Y:S04]  /*7f00*/  LDL.LU R151, [R1+0x470] ;  /* 0x0004700001977983 */ /* 0x001f680000300800 */
[----:B------:R0:W-:Y:S02]  /*7f10*/  STL [R1+0x24c], R0 ;  /* 0x00024c0001007387 */ /* 0x0001e40000100800 */
[----:B0-----:R-:W-:-:S05]  /*7f20*/  FADD R0, RZ, R24 ;  /* 0x00000018ff007221 */ /* 0x001fca0000000000 */
        /* <DEDUP_REMOVED lines=213> */
[----:B--2---:R-:W-:-:S05]  /*8c80*/  FADD R0, RZ, R131 ;  /* 0x00000083ff007221 */ /* 0x004fca0000000000 */
[----:B------:R3:W-:Y:S02]  /*8c90*/  STL [R1+0x3fc], R0 ;  /* 0x0003fc0001007387 */ /* 0x0007e40000100800 */
[----:B---3--:R-:W-:-:S05]  /*8ca0*/  FADD R0, RZ, R132 ;  /* 0x00000084ff007221 */ /* 0x008fca0000000000 */
[----:B------:R4:W-:Y:S02]  /*8cb0*/  STL [R1+0x400], R0 ;  /* 0x0004000001007387 */ /* 0x0009e40000100800 */
[----:B----4-:R-:W-:-:S05]  /*8cc0*/  FADD R0, RZ, R133 ;  /* 0x00000085ff007221 */ /* 0x010fca0000000000 */
[----:B------:R5:W-:Y:S02]  /*8cd0*/  STL [R1+0x404], R0 ;  /* 0x0004040001007387 */ /* 0x000be40000100800 */
[----:B-----5:R-:W-:-:S05]  /*8ce0*/  FADD R0, RZ, R134 ;  /* 0x00000086ff007221 */ /* 0x020fca0000000000 */
        /* <DEDUP_REMOVED lines=34> */
[----:B------:R0:W-:Y:S01]  /*8f10*/  STL [R1+0x44c], R0 ;  /* 0x00044c0001007387 */ /* 0x0001e20000100800 */
[----:B------:R-:W-:-:S05]  /*8f20*/  UMOV UR6, URZ ;  /* 0x0000003f00067c82 */ /* 0x000fca0008000000 */
.L_x_22:
[----:B------:R-:W-:Y:S01]  /*8f30*/  UIADD3 UR23, UR5, 0x1, URZ ;  /* 0x0000000105177890 */ /* 0x000fe2000fffe03f */
[----:B------:R-:W-:-:S03]  /*8f40*/  UMOV UR8, 0x1 ;  /* 0x0000000100087882 */ /* 0x000fc60000000000 */
[----:B------:R-:W-:-:S04]  /*8f50*/  UISETP.NE.AND UP0, UPT, UR23, 0x3, UPT ;  /* 0x000000031700788c */ /* 0x000fc8000bf05270 */
[----:B------:R-:W-:Y:S02]  /*8f60*/  USEL UR24, URZ, 0x1, UP0 ;  /* 0x000000013f187887 */ /* 0x000fe40008000000 */
[----:B------:R-:W-:Y:S02]  /*8f70*/  USEL UR23, UR23, URZ, UP0 ;  /* 0x0000003f17177287 */ /* 0x000fe40008000000 */
[----:B------:R-:W-:-:S12]  /*8f80*/  ULOP3.LUT UR24, UR4, UR24, URZ, 0x3c, !UPT ;  /* 0x0000001804187292 */ /* 0x000fd8000f8e3c3f */
.L_x_17:
[----:B------:R-:W-:-:S04]  /*8f90*/  UISETP.LT.AND UP0, UPT, UR10, 0x1, UPT ;  /* 0x000000010a00788c */ /* 0x000fc8000bf01270 */
[----:B------:R-:W-:-:S04]  /*8fa0*/  USEL UR16, UR10, 0x1, UP0 ;  /* 0x000000010a107887 */ /* 0x000fc80008000000 */
[----:B------:R-:W-:-:S04]  /*8fb0*/  UIADD3 UR26, UR10, -UR16, URZ ;  /* 0x800000100a1a7290 */ /* 0x000fc8000fffe03f */
[----:B------:R-:W-:-:S06]  /*8fc0*/  UISETP.GE.AND UP0, UPT, UR26, 0x1, UPT ;  /* 0x000000011a00788c */ /* 0x000fcc000bf06270 */
[----:B------:R-:W-:-:S13]  /*8fd0*/  PLOP3.LUT P0, PT, PT, PT, UP0, 0x80, 0x0 ;  /* 0x000000000000781c */ /* 0x000fda0003f0f008 */
[----:B------:R-:W-:Y:S05]  /*8fe0*/  @!P0 BRA `(.L_x_23) ;  /* 0x00000088009c8947 */ /* 0x000fea0003800000 */
[----:B------:R-:W-:Y:S01]  /*8ff0*/  UMOV UR25, UR5 ;  /* 0x0000000500197c82 */ /* 0x000fe20008000000 */
[----:B------:R-:W-:-:S05]  /*9000*/  ULDC UR27, c[0x0][0x50c] ;  /* 0x00014300001b7ab9 */ /* 0x000fca0000000800 */
.L_x_31:
[----:B------:R-:W-:-:S06]  /*9010*/  UISETP.NE.AND UP0, UPT, UR22, 0x3, UPT ;  /* 0x000000031600788c */ /* 0x000fcc000bf05270 */
[----:B------:R-:W-:-:S13]  /*9020*/  PLOP3.LUT P1, PT, PT, PT, UP0, 0x80, 0x0 ;  /* 0x000000000000781c */ /* 0x000fda0003f2f008 */
[----:B-----5:R-:W-:Y:S05]  /*9030*/  @!P1 BRA `(.L_x_24) ;  /* 0x0000000000049947 */ /* 0x020fea0003800000 */
[----:B------:R-:W-:Y:S01]  /*9040*/  BPT.TRAP 0x1 ;  /* 0x000000040000795c */ /* 0x000fe20000300000 */
.L_x_24:
[----:B------:R-:W2:Y:S01]  /*9050*/  S2UR UR16, SR_CgaCtaId ;  /* 0x00000000001079c3 */ /* 0x000ea20000008800 */
[----:B------:R-:W-:Y:S01]  /*9060*/  UMOV UR12, 0x400 ;  /* 0x00000400000c7882 */ /* 0x000fe20000000000 */
[----:B0-----:R-:W-:-:S05]  /*9070*/  IMAD.U32 R0, RZ, RZ, UR24 ;  /* 0x00000018ff007e24 */ /* 0x001fca000f8e00ff */
[----:B------:R-:W-:Y:S01]  /*9080*/  SHF.L.U32 R0, R0, 0x1f, RZ ;  /* 0x0000001f00007819 */ /* 0x000fe200000006ff */
[----:B--2---:R-:W-:-:S04]  /*9090*/  ULEA UR12, UR16, UR12, 0x18 ;  /* 0x0000000c100c7291 */ /* 0x004fc8000f8ec03f */
[----:B------:R-:W-:-:S09]  /*90a0*/  ULEA UR16, UR23, UR12, 0x3 ;  /* 0x0000000c17107291 */ /* 0x000fd2000f8e183f */
[----:B------:R0:W2:Y:S01]  /*90b0*/  SYNCS.PHASECHK.TRANS64.TRYWAIT P0, [UR16], R0 ;  /* 0x00000000ff0075a7 */ /* 0x0000a20008000150 */
[----:B------:R-:W-:Y:S05]  /*90c0*/  @!P1 BRA `(.L_x_25) ;  /* 0x0000000000049947 */ /* 0x000fea0003800000 */
[----:B------:R-:W-:Y:S01]  /*90d0*/  BPT.TRAP 0x1 ;  /* 0x000000040000795c */ /* 0x000fe20000300000 */
.L_x_25:
[----:B--2---:R-:W-:Y:S05]  /*90e0*/  @P0 BRA `(.L_x_26) ;  /* 0x0000000000080947 */ /* 0x004fea0003800000 */
[----:B------:R-:W2:Y:S02]  /*90f0*/  SYNCS.PHASECHK.TRANS64.TRYWAIT P0, [UR16], R0 ;  /* 0x00000000ff0075a7 */ /* 0x000ea40008000150 */
[----:B--2---:R-:W-:Y:S05]  /*9100*/  @!P0 BRA `(.L_x_27) ;  /* 0x0000020800e88947 */ /* 0x004fea0003800000 */
.L_x_26:
        /* <DEDUP_REMOVED lines=64> */
[----:B--2---:R-:W2:Y:S04]  /*9510*/  LDL.LU.64 R108, [R1] ;  /* 0x00000000016c7983 */ /* 0x004ea80000300a00 */
        /* <DEDUP_REMOVED lines=64> */
[----:B------:R-:W-:Y:S01]  /*9920*/  UISETP.NE.AND UP0, UPT, UR7, URZ, UPT ;  /* 0x0000003f0700728c */ /* 0x000fe2000bf05270 */
[----:B------:R-:W-:Y:S01]  /*9930*/  STL [R1+0x8c4], R23 ;  /* 0x0008c41701007387 */ /* 0x000fe20000100800 */
[----:B------:R-:W-:Y:S02]  /*9940*/  USHF.R.U32.HI UR16, URZ, 0x4, UR16 ;  /* 0x000000043f107899 */ /* 0x000fe40008011610 */
[----:B------:R-:W-:Y:S01]  /*9950*/  USEL UR8, UR8, URZ, !UP0 ;  /* 0x0000003f08087287 */ /* 0x000fe2000c000000 */
[----:B------:R-:W-:Y:S01]  /*9960*/  STL [R1+0x8c0], R22 ;  /* 0x0008c01601007387 */ /* 0x000fe20000100800 */
[----:B------:R-:W-:Y:S02]  /*9970*/  ULOP3.LUT UR16, UR16, 0x3fff, URZ, 0xc0, !UPT ;  /* 0x00003fff10107892 */ /* 0x000fe4000f8ec03f */
[----:B------:R-:W-:Y:S01]  /*9980*/  UISETP.NE.U32.AND UP0, UPT, UR8, URZ, UPT ;  /* 0x0000003f0800728c */ /* 0x000fe2000bf05070 */
[----:B------:R-:W-:Y:S01]  /*9990*/  STL [R1+0x8bc], R21 ;  /* 0x0008bc1501007387 */ /* 0x000fe20000100800 */
[----:B------:R-:W-:-:S02]  /*99a0*/  ULOP3.LUT UR7, UR11, 0x10000, URZ, 0xfc, !UPT ;  /* 0x000100000b077892 */ /* 0x000fc4000f8efc3f */
[----:B------:R-:W-:Y:S01]  /*99b0*/  ULOP3.LUT UR8, UR16, 0x10000, URZ, 0xfc, !UPT ;  /* 0x0001000010087892 */ /* 0x000fe2000f8efc3f */
[----:B------:R-:W-:Y:S01]  /*99c0*/  STL [R1+0x8b8], R20 ;  /* 0x0008b81401007387 */ /* 0x000fe20000100800 */
[----:B------:R-:W-:Y:S02]  /*99d0*/  ULEA UR7, UR23, UR7, 0xb ;  /* 0x0000000717077291 */ /* 0x000fe4000f8e583f */
[----:B------:R-:W-:Y:S01]  /*99e0*/  ULEA UR8, UR23, UR8, 0xb ;  /* 0x0000000817087291 */ /* 0x000fe2000f8e583f */
[----:B------:R-:W-:Y:S01]  /*99f0*/  STL [R1+0x8b4], R19 ;  /* 0x0008b41301007387 */ /* 0x000fe20000100800 */
[----:B------:R-:W-:Y:S01]  /*9a00*/  UMOV UR17, 0x40000040 ;  /* 0x4000004000117882 */ /* 0x000fe20000000000 */
[----:B------:R-:W-:Y:S02]  /*9a10*/  UMOV UR19, 0x40000040 ;  /* 0x4000004000137882 */ /* 0x000fe40000000000 */
[----:B------:R-:W-:Y:S01]  /*9a20*/  UMOV UR16, UR7 ;  /* 0x0000000700107c82 */ /* 0x000fe20008000000 */
[----:B------:R-:W-:Y:S01]  /*9a30*/  STL [R1+0x8b0], R18 ;  /* 0x0008b01201007387 */ /* 0x000fe20000100800 */
[----:B------:R-:W-:-:S03]  /*9a40*/  UMOV UR18, UR8 ;  /* 0x0000000800127c82 */ /* 0x000fc60008000000 */
[----:B------:R-:W-:Y:S04]  /*9a50*/  STL [R1+0x8ac], R17 ;  /* 0x0008ac1101007387 */ /* 0x000fe80000100800 */
        /* <DEDUP_REMOVED lines=14> */
[----:B-----5:R-:W-:Y:S01]  /*9b40*/  STL [R1+0x870], R2 ;  /* 0x0008700201007387 */ /* 0x020fe20000100800 */
[----:B--2---:R-:W-:-:S06]  /*9b50*/  WARPGROUP.ARRIVE ;  /* 0x00000000000079c5 */ /* 0x004fcc0000000000 */
[----:B------:R-:W-:Y:S03]  /*9b60*/  QGMMA.64x256x32.F32.E5M2.E5M2 R108, gdesc[UR16], R108, UP0, gsb0 ;  /* 0x03e00000106c79f3 */ /* 0x000fe6000b80386c */
        /* <DEDUP_REMOVED lines=65> */
[----:B--2---:R-:W2:Y:S04]  /*9f80*/  LDL.LU.64 R234, [R1+0xcc0] ;  /* 0x000cc00001ea7983 */ /* 0x004ea80000300a00 */
[----:B------:R-:W3:Y:S04]  /*9f90*/  LDL.LU.64 R232, [R1+0xcb8] ;  /* 0x000cb80001e87983 */ /* 0x000ee80000300a00 */
[----:B------:R-:W4:Y:S04]  /*9fa0*/  LDL.LU.64 R230, [R1+0xcb0] ;  /* 0x000cb00001e67983 */ /* 0x000f280000300a00 */
        /* <DEDUP_REMOVED lines=60> */
[----:B------:R-:W4:Y:S01]  /*a370*/  LDL.LU.64 R108, [R1+0xac8] ;  /* 0x000ac800016c7983 */ /* 0x000f220000300a00 */
[----:B------:R-:W-:Y:S01]  /*a380*/  UIADD3 UR16, UR7, 0x400, URZ ;  /* 0x0000040007107890 */ /* 0x000fe2000fffe03f */
[----:B------:R-:W-:-:S02]  /*a390*/  UMOV UR17, 0x40000040 ;  /* 0x4000004000117882 */ /* 0x000fc40000000000 */
[----:B--2---:R-:W-:Y:S04]  /*a3a0*/  STL.64 [R1+0xac0], R234 ;  /* 0x000ac0ea01007387 */ /* 0x004fe80000100a00 */
[----:B---3--:R-:W-:Y:S04]  /*a3b0*/  STL.64 [R1+0xab8], R232 ;  /* 0x000ab8e801007387 */ /* 0x008fe80000100a00 */
[----:B----4-:R-:W-:Y:S04]  /*a3c0*/  STL.64 [R1+0xab0], R230 ;  /* 0x000ab0e601007387 */ /* 0x010fe80000100a00 */
        /* <DEDUP_REMOVED lines=38> */
[----:B------:R-:W-:Y:S01]  /*a630*/  STL.64 [R1+0x978], R152 ;  /* 0x0009789801007387 */ /* 0x000fe20000100a00 */
[----:B------:R-:W-:-:S06]  /*a640*/  WARPGROUP.ARRIVE ;  /* 0x00000000000079c5 */ /* 0x000fcc0000000000 */
[----:B------:R-:W-:Y:S03]  /*a650*/  QGMMA.64x256x32.F32.E5M2.E5M2 R24, gdesc[UR16], R24, UP0, gsb0 ;  /* 0x03e00000101879f3 */ /* 0x000fe6000b803818 */
        /* <DEDUP_REMOVED lines=91> */
[----:B--2---:R-:W-:-:S06]  /*ac10*/  WARPGROUP.ARRIVE ;  /* 0x00000000000079c5 */ /* 0x004fcc0000000000 */
[----:B------:R-:W-:Y:S03]  /*ac20*/  QGMMA.64x256x32.F32.E5M2.E5M2 R108, gdesc[UR16], R108, gsb0 ;  /* 0x03e00000106c79f3 */ /* 0x000fe6000800386c */
[----:B------:R-:W-:Y:S02]  /*ac30*/  WARPGROUP.DEPBAR.LE gsb0, 0x0 ;  /* 0x00008000000079c5 */ /* 0x000fe40000010000 */
[----:B------:R-:W-:Y:S01]  /*ac40*/  STL.64 [R1], R108 ;  /* 0x0000006c01007387 */ /* 0x000fe20000100a00 */
[----:B------:R-:W-:Y:S02]  /*ac50*/  IMAD.MOV.U32 R2, RZ, RZ, R234 ;  /* 0x000000ffff027224 */ /* 0x000fe400078e00ea */
[----:B0-----:R-:W-:Y:S01]  /*ac60*/  IMAD.MOV.U32 R0, RZ, RZ, R235 ;  /* 0x000000ffff007224 */ /* 0x001fe200078e00eb */
        /* <DEDUP_REMOVED lines=31> */
[----:B------:R-:W-:-:S03]  /*ae60*/  IMAD.MOV.U32 R23, RZ, RZ, R213 ;  /* 0x000000ffff177224 */ /* 0x000fc600078e00d5 */
        /* <DEDUP_REMOVED lines=40> */
[----:B------:R0:W-:Y:S04]  /*b0f0*/  STL [R1+0x1a0], R212 ;  /* 0x0001a0d401007387 */ /* 0x0001e80000100800 */
[----:B------:R-:W2:Y:S04]  /*b100*/  LDL.LU.64 R234, [R1+0xac0] ;  /* 0x000ac00001ea7983 */ /* 0x000ea80000300a00 */
        /* <DEDUP_REMOVED lines=10> */
[----:B0-----:R-:W4:Y:S04]  /*b1b0*/  LDL.LU.64 R212, [R1+0xa68] ;  /* 0x000a680001d47983 */ /* 0x001f280000300a00 */
        /* <DEDUP_REMOVED lines=248> */
[----:B------:R-:W-:Y:S01]  /*c140*/  IMAD.MOV.U32 R235, RZ, RZ, R0 ;  /* 0x000000ffffeb7224 */ /* 0x000fe200078e0000 */
[----:B------:R-:W-:Y:S01]  /*c150*/  UIADD3 UR16, UR7, 0x4, URZ ;  /* 0x0000000407107890 */ /* 0x000fe2000fffe03f */
[----:B------:R0:W5:Y:S01]  /*c160*/  LDL.LU R23, [R1+0x8c4] ;  /* 0x0008c40001177983 */ /* 0x0001620000300800 */
[----:B------:R-:W-:Y:S01]  /*c170*/  UIADD3 UR18, UR8, 0x4, URZ ;  /* 0x0000000408127890 */ /* 0x000fe2000fffe03f */
[----:B------:R-:W-:Y:S01]  /*c180*/  UMOV UR17, 0x40000040 ;  /* 0x4000004000117882 */ /* 0x000fe20000000000 */
[----:B------:R-:W-:Y:S01]  /*c190*/  UMOV UR19, 0x40000040 ;  /* 0x4000004000137882 */ /* 0x000fe20000000000 */
[----:B------:R0:W5:Y:S04]  /*c1a0*/  LDL.LU R22, [R1+0x8c0] ;  /* 0x0008c00001167983 */ /* 0x0001680000300800 */
        /* <DEDUP_REMOVED lines=19> */
[----:B------:R0:W5:Y:S01]  /*c2e0*/  LDL.LU R2, [R1+0x870] ;  /* 0x0008700001027983 */ /* 0x0001620000300800 */
        /* <DEDUP_REMOVED lines=336> */
[----:B--2---:R0:W5:Y:S04]  /*d7f0*/  LDL.LU.64 R234, [R1+0x668] ;  /* 0x0006680001ea7983 */ /* 0x0041680000300a00 */
[----:B------:R0:W5:Y:S04]  /*d800*/  LDL.LU.64 R232, [R1+0x660] ;  /* 0x0006600001e87983 */ /* 0x0001680000300a00 */
        /* <DEDUP_REMOVED lines=64> */
[----:B------:R-:W-:-:S04]  /*dc10*/  UIADD3 UR6, UR6, 0x4, URZ ;  /* 0x0000000406067890 */ /* 0x000fc8000fffe03f */
[----:B------:R-:W-:-:S04]  /*dc20*/  UISETP.NE.AND UP0, UPT, UR6, UR27, UPT ;  /* 0x0000001b0600728c */ /* 0x000fc8000bf05270 */
[----:B------:R-:W-:-:S06]  /*dc30*/  USEL UR7, URZ, 0x1, UP0 ;  /* 0x000000013f077887 */ /* 0x000fcc0008000000 */
[----:B------:R-:W-:Y:S01]  /*dc40*/  ISETP.NE.AND P0, PT, RZ, UR7, PT ;  /* 0x00000007ff007c0c */ /* 0x000fe2000bf05270 */
[----:B--2---:R-:W-:-:S06]  /*dc50*/  WARPGROUP.ARRIVE ;  /* 0x00000000000079c5 */ /* 0x004fcc0000000000 */
[----:B------:R-:W-:Y:S03]  /*dc60*/  QGMMA.64x256x32.F32.E5M2.E5M2 R24, gdesc[UR16], R24, gsb0 ;  /* 0x03e00000101879f3 */ /* 0x000fe60008003818 */
[----:B------:R-:W-:-:S03]  /*dc70*/  WARPGROUP.DEPBAR.LE gsb0, 0x0 ;  /* 0x00008000000079c5 */ /* 0x000fc60000010000 */
[----:B0-----:R-:W-:Y:S05]  /*dc80*/  @!P0 BRA `(.L_x_28) ;  /* 0x0000003800fc8947 */ /* 0x001fea0003800000 */
[----:B-----5:R0:W-:Y:S04]  /*dc90*/  STL [R1+0x698], R225 ;  /* 0x000698e101007387 */ /* 0x0201e80000100800 */
[----:B------:R2:W-:Y:S01]  /*dca0*/  STL [R1+0x694], R226 ;  /* 0x000694e201007387 */ /* 0x0005e20000100800 */
[----:B0-----:R-:W-:-:S03]  /*dcb0*/  IMAD.MOV.U32 R225, RZ, RZ, R0 ;  /* 0x000000ffffe17224 */ /* 0x001fc600078e0000 */
[----:B--2---:R-:W2:Y:S04]  /*dcc0*/  LDL R226, [R1+0x4] ;  /* 0x0000040001e27983 */ /* 0x004ea80000100800 */
[----:B------:R0:W-:Y:S04]  /*dcd0*/  STL [R1+0x690], R227 ;  /* 0x000690e301007387 */ /* 0x0001e80000100800 */
[----:B0-----:R-:W3:Y:S04]  /*dce0*/  LDL R227, [R1+0x8] ;  /* 0x0000080001e37983 */ /* 0x001ee80000100800 */
[----:B------:R0:W-:Y:S04]  /*dcf0*/  STL [R1+0x68c], R228 ;  /* 0x00068ce401007387 */ /* 0x0001e80000100800 */
[----:B0-----:R-:W4:Y:S04]  /*dd00*/  LDL R228, [R1+0xc] ;  /* 0x00000c0001e47983 */ /* 0x001f280000100800 */
        /* <DEDUP_REMOVED lines=211> */
[----:B0-----:R-:W4:Y:S04]  /*ea40*/  LDL.LU R122, [R1+0x200] ;  /* 0x00020000017a7983 */ /* 0x001f280000300800 */
        /* <DEDUP_REMOVED lines=10> */
[----:B------:R-:W4:Y:S04]  /*eaf0*/  LDL.LU R0, [R1+0x22c] ;  /* 0x00022c0001007983 */ /* 0x000f280000300800 */
        /* <DEDUP_REMOVED lines=37> */
[----:B0-----:R-:W4:Y:S04]  /*ed50*/  LDL.LU R146, [R1+0x210] ;  /* 0x0002100001927983 */ /* 0x001f280000300800 */
[----:B------:R0:W-:Y:S01]  /*ed60*/  STL [R1+0x480], R147 ;  /* 0x0004809301007387 */ /* 0x0001e20000100800 */
[----:B------:R-:W-:-:S03]  /*ed70*/  FADD R2, R225, R2 ;  /* 0x00000002e1027221 */ /* 0x000fc60000000000 */
[----:B0-----:R-:W4:Y:S04]  /*ed80*/  LDL R147, [R1+0x1f8] ;  /* 0x0001f80001937983 */ /* 0x001f280000100800 */
[----:B------:R0:W-:Y:S01]  /*ed90*/  STL [R1+0x47c], R148 ;  /* 0x00047c9401007387 */ /* 0x0001e20000100800 */
[----:B--2---:R-:W-:-:S01]  /*eda0*/  FADD R3, R226, R3 ;  /* 0x00000003e2037221 */ /* 0x004fc20000000000 */
[----:B---3--:R-:W-:Y:S02]  /*edb0*/  FADD R4, R227, R4 ;  /* 0x00000004e3047221 */ /* 0x008fe40000000000 */
[----:B0-----:R-:W2:Y:S04]  /*edc0*/  LDL R148, [R1+0x1c0] ;  /* 0x0001c00001947983 */ /* 0x001ea80000100800 */
[----:B------:R0:W-:Y:S01]  /*edd0*/  STL [R1+0x478], R149 ;  /* 0x0004789501007387 */ /* 0x0001e20000100800 */
[----:B----4-:R-:W-:-:S01]  /*ede0*/  FADD R5, R228, R5 ;  /* 0x00000005e4057221 */ /* 0x010fc20000000000 */
[----:B------:R-:W-:-:S02]  /*edf0*/  FADD R6, R229, R6 ;  /* 0x00000006e5067221 */ /* 0x000fc40000000000 */
[----:B0-----:R-:W3:Y:S04]  /*ee00*/  LDL R149, [R1+0x1f4] ;  /* 0x0001f40001957983 */ /* 0x001ee80000100800 */
[----:B------:R0:W-:Y:S01]  /*ee10*/  STL [R1+0x474], R150 ;  /* 0x0004749601007387 */ /* 0x0001e20000100800 */
[----:B------:R-:W-:-:S01]  /*ee20*/  FADD R7, R230, R7 ;  /* 0x00000007e6077221 */ /* 0x000fc20000000000 */
[----:B------:R-:W-:Y:S02]  /*ee30*/  FADD R8, R231, R8 ;  /* 0x00000008e7087221 */ /* 0x000fe40000000000 */
[----:B0-----:R-:W4:Y:S04]  /*ee40*/  LDL.LU R150, [R1+0x20c] ;  /* 0x00020c0001967983 */ /* 0x001f280000300800 */
[----:B------:R0:W-:Y:S01]  /*ee50*/  STL [R1+0x470], R151 ;  /* 0x0004709701007387 */ /* 0x0001e20000100800 */
[----:B------:R-:W-:-:S01]  /*ee60*/  FADD R9, R232, R9 ;  /* 0x00000009e8097221 */ /* 0x000fc20000000000 */
[----:B------:R-:W-:-:S02]  /*ee70*/  FADD R10, R233, R10 ;  /* 0x0000000ae90a7221 */ /* 0x000fc40000000000 */
[----:B0-----:R-:W3:Y:S04]  /*ee80*/  LDL R151, [R1+0x1f0] ;  /* 0x0001f00001977983 */ /* 0x001ee80000100800 */
[----:B------:R-:W2:Y:S04]  /*ee90*/  LDL.LU R225, [R1+0x698] ;  /* 0x0006980001e17983 */ /* 0x000ea80000300800 */
[----:B------:R-:W4:Y:S04]  /*eea0*/  LDL.LU R226, [R1+0x694] ;  /* 0x0006940001e27983 */ /* 0x000f280000300800 */
[----:B------:R-:W3:Y:S04]  /*eeb0*/  LDL.LU R227, [R1+0x690] ;  /* 0x0006900001e37983 */ /* 0x000ee80000300800 */
[----:B------:R-:W3:Y:S04]  /*eec0*/  LDL.LU R228, [R1+0x68c] ;  /* 0x00068c0001e47983 */ /* 0x000ee80000300800 */
[----:B------:R-:W3:Y:S01]  /*eed0*/  LDL.LU R229, [R1+0x688] ;  /* 0x0006880001e57983 */ /* 0x000ee20000300800 */
[----:B------:R-:W-:-:S03]  /*eee0*/  FADD R11, R234, R11 ;  /* 0x0000000bea0b7221 */ /* 0x000fc60000000000 */
[----:B------:R-:W3:Y:S01]  /*eef0*/  LDL.LU R230, [R1+0x684] ;  /* 0x0006840001e67983 */ /* 0x000ee20000300800 */
[----:B------:R-:W-:-:S03]  /*ef00*/  FADD R12, R235, R12 ;  /* 0x0000000ceb0c7221 */ /* 0x000fc60000000000 */
[----:B------:R-:W3:Y:S04]  /*ef10*/  LDL.LU R231, [R1+0x680] ;  /* 0x0006800001e77983 */ /* 0x000ee80000300800 */
[----:B------:R-:W3:Y:S04]  /*ef20*/  LDL.LU R232, [R1+0x67c] ;  /* 0x00067c0001e87983 */ /* 0x000ee80000300800 */
[----:B------:R-:W3:Y:S04]  /*ef30*/  LDL.LU R233, [R1+0x678] ;  /* 0x0006780001e97983 */ /* 0x000ee80000300800 */
[----:B------:R-:W3:Y:S04]  /*ef40*/  LDL.LU R234, [R1+0x674] ;  /* 0x0006740001ea7983 */ /* 0x000ee80000300800 */
[----:B------:R-:W3:Y:S01]  /*ef50*/  LDL.LU R235, [R1+0x670] ;  /* 0x0006700001eb7983 */ /* 0x000ee20000300800 */
[----:B------:R-:W-:-:S01]  /*ef60*/  FADD R13, R24, R13 ;  /* 0x0000000d180d7221 */ /* 0x000fc20000000000 */
[----:B------:R-:W-:Y:S01]  /*ef70*/  FADD R14, R25, R14 ;  /* 0x0000000e190e7221 */ /* 0x000fe20000000000 */
[----:B------:R-:W-:-:S01]  /*ef80*/  FADD R15, R26, R15 ;  /* 0x0000000f1a0f7221 */ /* 0x000fc20000000000 */
[----:B------:R-:W3:Y:S01]  /*ef90*/  LDL.LU R24, [R1+0x66c] ;  /* 0x00066c0001187983 */ /* 0x000ee20000300800 */
[----:B------:R-:W-:-:S01]  /*efa0*/  FADD R16, R27, R16 ;  /* 0x000000101b107221 */ /* 0x000fc20000000000 */
[----:B------:R-:W-:-:S02]  /*efb0*/  FADD R17, R28, R17 ;  /* 0x000000111c117221 */ /* 0x000fc40000000000 */
[----:B------:R-:W3:Y:S01]  /*efc0*/  LDL.LU R25, [R1+0x668] ;  /* 0x0006680001197983 */ /* 0x000ee20000300800 */
[----:B------:R-:W-:-:S03]  /*efd0*/  FADD R18, R29, R18 ;  /* 0x000000121d127221 */ /* 0x000fc60000000000 */
        /* <DEDUP_REMOVED lines=157> */
[----:B--2---:R-:W-:-:S03]  /*f9b0*/  FADD R225, R108, R225 ;  /* 0x000000e16ce17221 */ /* 0x004fc60000000000 */
[----:B------:R-:W2:Y:S01]  /*f9c0*/  LDL.LU R105, [R1+0x528] ;  /* 0x0005280001697983 */ /* 0x000ea20000300800 */
[----:B----4-:R-:W-:-:S03]  /*f9d0*/  FADD R226, R109, R226 ;  /* 0x000000e26de27221 */ /* 0x010fc60000000000 */
[----:B------:R-:W4:Y:S01]  /*f9e0*/  LDL.LU R106, [R1+0x524] ;  /* 0x00052400016a7983 */ /* 0x000f220000300800 */
[----:B---3--:R-:W-:-:S03]  /*f9f0*/  FADD R227, R110, R227 ;  /* 0x000000e36ee37221 */ /* 0x008fc60000000000 */
        /* <DEDUP_REMOVED lines=15> */
[----:B------:R-:W-:-:S01]  /*faf0*/  FADD R235, R118, R235 ;  /* 0x000000eb76eb7221 */ /* 0x000fc20000000000 */
[----:B------:R-:W-:Y:S02]  /*fb00*/  FADD R122, R121, R122 ;  /* 0x0000007a797a7221 */ /* 0x000fe40000000000 */
[----:B------:R-:W3:Y:S01]  /*fb10*/  LDL.LU R115, [R1+0x500] ;  /* 0x0005000001737983 */ /* 0x000ee20000300800 */
[----:B------:R-:W-:-:S03]  /*fb20*/  FADD R236, R119, R236 ;  /* 0x000000ec77ec7221 */ /* 0x000fc60000000000 */
[----:B------:R-:W3:Y:S01]  /*fb30*/  LDL.LU R116, [R1+0x4fc] ;  /* 0x0004fc0001747983 */ /* 0x000ee20000300800 */
[----:B------:R-:W-:-:S03]  /*fb40*/  FADD R237, R120, R237 ;  /* 0x000000ed78ed7221 */ /* 0x000fc60000000000 */
[----:B------:R-:W3:Y:S01]  /*fb50*/  LDL.LU R117, [R1+0x4f8] ;  /* 0x0004f80001757983 */ /* 0x000ee20000300800 */
[----:B------:R-:W-:-:S03]  /*fb60*/  FADD R124, R123, R124 ;  /* 0x0000007c7b7c7221 */ /* 0x000fc60000000000 */
[----:B------:R-:W3:Y:S04]  /*fb70*/  LDL.LU R118, [R1+0x4f4] ;  /* 0x0004f40001767983 */ /* 0x000ee80000300800 */
[----:B------:R-:W3:Y:S01]  /*fb80*/  LDL.LU R119, [R1+0x4f0] ;  /* 0x0004f00001777983 */ /* 0x000ee20000300800 */
[----:B------:R-:W-:-:S03]  /*fb90*/  FADD R126, R125, R126 ;  /* 0x0000007e7d7e7221 */ /* 0x000fc60000000000 */
[----:B------:R-:W3:Y:S04]  /*fba0*/  LDL.LU R120, [R1+0x4ec] ;  /* 0x0004ec0001787983 */ /* 0x000ee80000300800 */
[----:B------:R-:W3:Y:S04]  /*fbb0*/  LDL.LU R121, [R1+0x4e8] ;  /* 0x0004e80001797983 */ /* 0x000ee80000300800 */
[----:B------:R0:W-:Y:S01]  /*fbc0*/  STL [R1+0x200], R122 ;  /* 0x0002007a01007387 */ /* 0x0001e20000100800 */
[----:B------:R-:W-:-:S01]  /*fbd0*/  FADD R150, R127, R150 ;  /* 0x000000967f967221 */ /* 0x000fc20000000000 */
[----:B------:R-:W-:Y:S01]  /*fbe0*/  FADD R146, R148, R146 ;  /* 0x0000009294927221 */ /* 0x000fe20000000000 */
[----:B------:R-:W-:-:S01]  /*fbf0*/  FADD R143, R144, R143 ;  /* 0x0000008f908f7221 */ /* 0x000fc20000000000 */
[----:B------:R-:W-:Y:S01]  /*fc00*/  FADD R141, R142, R141 ;  /* 0x0000008d8e8d7221 */ /* 0x000fe20000000000 */
[----:B0-----:R-:W3:Y:S04]  /*fc10*/  LDL.LU R122, [R1+0x4e4] ;  /* 0x0004e400017a7983 */ /* 0x001ee80000300800 */
[----:B------:R-:W3:Y:S04]  /*fc20*/  LDL.LU R123, [R1+0x4e0] ;  /* 0x0004e000017b7983 */ /* 0x000ee80000300800 */
[----:B------:R0:W-:Y:S01]  /*fc30*/  STL [R1+0x204], R124 ;  /* 0x0002047c01007387 */ /* 0x0001e20000100800 */
[----:B------:R-:W-:-:S01]  /*fc40*/  FADD R139, R140, R139 ;  /* 0x0000008b8c8b7221 */ /* 0x000fc20000000000 */
[----:B------:R-:W-:Y:S01]  /*fc50*/  FADD R137, R138, R137 ;  /* 0x000000898a897221 */ /* 0x000fe20000000000 */
[----:B------:R-:W-:-:S01]  /*fc60*/  FADD R135, R136, R135 ;  /* 0x0000008788877221 */ /* 0x000fc20000000000 */
[----:B0-----:R-:W3:Y:S04]  /*fc70*/  LDL.LU R124, [R1+0x4dc] ;  /* 0x0004dc00017c7983 */ /* 0x001ee80000300800 */
[----:B------:R-:W3:Y:S04]  /*fc80*/  LDL.LU R125, [R1+0x4d8] ;  /* 0x0004d800017d7983 */ /* 0x000ee80000300800 */
[----:B------:R0:W-:Y:S01]  /*fc90*/  STL [R1+0x208], R126 ;  /* 0x0002087e01007387 */ /* 0x0001e20000100800 */
[----:B------:R-:W-:-:S01]  /*fca0*/  FADD R131, R133, R131 ;  /* 0x0000008385837221 */ /* 0x000fc20000000000 */
[----:B------:R-:W-:-:S02]  /*fcb0*/  FADD R0, R129, R0 ;  /* 0x0000000081007221 */ /* 0x000fc40000000000 */
[----:B0-----:R-:W3:Y:S04]  /*fcc0*/  LDL.LU R126, [R1+0x4d4] ;  /* 0x0004d400017e7983 */ /* 0x001ee80000300800 */
[----:B------:R-:W3:Y:S04]  /*fcd0*/  LDL.LU R127, [R1+0x4d0] ;  /* 0x0004d000017f7983 */ /* 0x000ee80000300800 */
[----:B------:R-:W-:Y:S04]  /*fce0*/  STL [R1+0x20c], R150 ;  /* 0x00020c9601007387 */ /* 0x000fe80000100800 */
[----:B------:R-:W-:Y:S04]  /*fcf0*/  STL [R1+0x210], R146 ;  /* 0x0002109201007387 */ /* 0x000fe80000100800 */
[----:B------:R-:W-:Y:S04]  /*fd00*/  STL [R1+0x214], R143 ;  /* 0x0002148f01007387 */ /* 0x000fe80000100800 */
[----:B------:R-:W-:Y:S04]  /*fd10*/  STL [R1+0x218], R141 ;  /* 0x0002188d01007387 */ /* 0x000fe80000100800 */
[----:B------:R-:W-:Y:S04]  /*fd20*/  STL [R1+0x21c], R139 ;  /* 0x00021c8b01007387 */ /* 0x000fe80000100800 */
[----:B------:R-:W-:Y:S04]  /*fd30*/  STL [R1+0x220], R137 ;  /* 0x0002208901007387 */ /* 0x000fe80000100800 */
[----:B------:R-:W2:Y:S04]  /*fd40*/  LDL.LU R129, [R1+0x230] ;  /* 0x0002300001817983 */ /* 0x000ea80000300800 */
[----:B------:R-:W-:Y:S04]  /*fd50*/  STL [R1+0x224], R135 ;  /* 0x0002248701007387 */ /* 0x000fe80000100800 */
[----:B------:R0:W-:Y:S04]  /*fd60*/  STL [R1+0x228], R131 ;  /* 0x0002288301007387 */ /* 0x0001e80000100800 */
[----:B0-----:R-:W4:Y:S04]  /*fd70*/  LDL.LU R131, [R1+0x234] ;  /* 0x0002340001837983 */ /* 0x001f280000300800 */
[----:B------:R-:W3:Y:S04]  /*fd80*/  LDL.LU R133, [R1+0x238] ;  /* 0x0002380001857983 */ /* 0x000ee80000300800 */
[----:B------:R0:W-:Y:S04]  /*fd90*/  STL [R1+0x22c], R0 ;  /* 0x00022c0001007387 */ /* 0x0001e80000100800 */
[----:B------:R-:W3:Y:S04]  /*fda0*/  LDL.LU R135, [R1+0x23c] ;  /* 0x00023c0001877983 */ /* 0x000ee80000300800 */
        /* <DEDUP_REMOVED lines=12> */
[----:B0-----:R-:W3:Y:S01]  /*fe70*/  LDL.LU R0, [R1+0x270] ;  /* 0x0002700001007983 */ /* 0x001ee20000300800 */
[----:B--2---:R-:W-:-:S03]  /*fe80*/  FADD R129, R128, R129 ;  /* 0x0000008180817221 */ /* 0x004fc60000000000 */
[----:B------:R-:W2:Y:S04]  /*fe90*/  LDL.LU R128, [R1+0x4cc] ;  /* 0x0004cc0001807983 */ /* 0x000ea80000300800 */
[----:B------:R0:W-:Y:S04]  /*fea0*/  STL [R1+0x230], R129 ;  /* 0x0002308101007387 */ /* 0x0001e80000100800 */
[----:B0-----:R-:W2:Y:S01]  /*feb0*/  LDL.LU R129, [R1+0x4c8] ;  /* 0x0004c80001817983 */ /* 0x001ea20000300800 */
[----:B----4-:R-:W-:-:S03]  /*fec0*/  FADD R131, R130, R131 ;  /* 0x0000008382837221 */ /* 0x010fc60000000000 */
[----:B------:R-:W4:Y:S01]  /*fed0*/  LDL.LU R130, [R1+0x4c4] ;  /* 0x0004c40001827983 */ /* 0x000f220000300800 */
[----:B---3--:R-:W-:-:S03]  /*fee0*/  FADD R133, R132, R133 ;  /* 0x0000008584857221 */ /* 0x008fc60000000000 */
[----:B------:R0:W-:Y:S01]  /*fef0*/  STL [R1+0x234], R131 ;  /* 0x0002348301007387 */ /* 0x0001e20000100800 */
[----:B------:R-:W-:-:S03]  /*ff00*/  FADD R135, R134, R135 ;  /* 0x0000008786877221 */ /* 0x000fc60000000000 */
[----:B0-----:R-:W3:Y:S01]  /*ff10*/  LDL.LU R131, [R1+0x4c0] ;  /* 0x0004c00001837983 */ /* 0x001ee20000300800 */
[----:B------:R-:W-:-:S03]  /*ff20*/  FADD R150, R151, R150 ;  /* 0x0000009697967221 */ /* 0x000fc60000000000 */
[----:B------:R-:W3:Y:S01]  /*ff30*/  LDL.LU R132, [R1+0x4bc] ;  /* 0x0004bc0001847983 */ /* 0x000ee20000300800 */
[----:B------:R-:W-:-:S03]  /*ff40*/  FADD R148, R149, R148 ;  /* 0x0000009495947221 */ /* 0x000fc60000000000 */
[----:B------:R0:W-:Y:S01]  /*ff50*/  STL [R1+0x238], R133 ;  /* 0x0002388501007387 */ /* 0x0001e20000100800 */
[----:B------:R-:W-:-:S01]  /*ff60*/  FADD R146, R147, R146 ;  /* 0x0000009293927221 */ /* 0x000fc20000000000 */
[----:B------:R-:W-:Y:S02]  /*ff70*/  FADD R144, R145, R144 ;  /* 0x0000009091907221 */ /* 0x000fe40000000000 */
[----:B0-----:R-:W3:Y:S01]  /*ff80*/  LDL.LU R133, [R1+0x4b8] ;  /* 0x0004b80001857983 */ /* 0x001ee20000300800 */
[----:B------:R-:W-:-:S03]  /*ff90*/  FADD R143, R24, R143 ;  /* 0x0000008f188f7221 */ /* 0x000fc60000000000 */
[----:B------:R-:W3:Y:S01]  /*ffa0*/  LDL.LU R134, [R1+0x4b4] ;  /* 0x0004b40001867983 */ /* 0x000ee20000300800 */
[----:B------:R-:W-:-:S03]  /*ffb0*/  FADD R142, R25, R142 ;  /* 0x0000008e198e7221 */ /* 0x000fc60000000000 */
[----:B------:R0:W-:Y:S01]  /*ffc0*/  STL [R1+0x23c], R135 ;  /* 0x00023c8701007387 */ /* 0x0001e20000100800 */
[----:B------:R-:W-:-:S01]  /*ffd0*/  FADD R141, R26, R141 ;  /* 0x0000008d1a8d7221 */ /* 0x000fc20000000000 */
[----:B------:R-:W-:Y:S01]  /*ffe0*/  FADD R140, R27, R140 ;  /* 0x0000008c1b8c7221 */ /* 0x000fe20000000000 */
[----:B------:R-:W-:-:S01]  /*fff0*/  FADD R139, R28, R139 ;  /* 0x0000008b1c8b7221 */ /* 0x000fc20000000000 */
[----:B0-----:R-:W3:Y:S01]  /*10000*/  LDL.LU R135, [R1+0x4b0] ;  /* 0x0004b00001877983 */ /* 0x001ee20000300800 */
[----:B------:R-:W-:-:S03]  /*10010*/  FADD R138, R29, R138 ;  /* 0x0000008a1d8a7221 */ /* 0x000fc60000000000 */
[----:B------:R0:W-:Y:S01]  /*10020*/  STL [R1+0x240], R150 ;  /* 0x0002409601007387 */ /* 0x0001e20000100800 */
[----:B------:R-:W-:-:S03]  /*10030*/  FADD R137, R30, R137 ;  /* 0x000000891e897221 */ /* 0x000fc60000000000 */
[----:B------:R1:W-:Y:S01]  /*10040*/  STL [R1+0x244], R148 ;  /* 0x0002449401007387 */ /* 0x0003e20000100800 */
[----:B------:R-:W-:-:S03]  /*10050*/  FADD R136, R31, R136 ;  /* 0x000000881f887221 */ /* 0x000fc60000000000 */
[----:B------:R1:W-:Y:S01]  /*10060*/  STL [R1+0x248], R146 ;  /* 0x0002489201007387 */ /* 0x0003e20000100800 */
[----:B------:R-:W-:-:S03]  /*10070*/  FADD R0, R32, R0 ;  /* 0x0000000020007221 */ /* 0x000fc60000000000 */
[----:B------:R1:W-:Y:S04]  /*10080*/  STL [R1+0x24c], R144 ;  /* 0x00024c9001007387 */ /* 0x0003e80000100800 */
[----:B------:R1:W-:Y:S04]  /*10090*/  STL [R1+0x250], R143 ;  /* 0x0002508f01007387 */ /* 0x0003e80000100800 */
[----:B------:R1:W-:Y:S04]  /*100a0*/  STL [R1+0x254], R142 ;  /* 0x0002548e01007387 */ /* 0x0003e80000100800 */
[----:B------:R1:W-:Y:S04]  /*100b0*/  STL [R1+0x258], R141 ;  /* 0x0002588d01007387 */ /* 0x0003e80000100800 */
[----:B------:R1:W-:Y:S04]  /*100c0*/  STL [R1+0x25c], R140 ;  /* 0x00025c8c01007387 */ /* 0x0003e80000100800 */
[----:B------:R1:W-:Y:S04]  /*100d0*/  STL [R1+0x260], R139 ;  /* 0x0002608b01007387 */ /* 0x0003e80000100800 */
[----:B------:R1:W-:Y:S04]  /*100e0*/  STL [R1+0x264], R138 ;  /* 0x0002648a01007387 */ /* 0x0003e80000100800 */
[----:B------:R-:W2:Y:S04]  /*100f0*/  LDL.LU R151, [R1+0x274] ;  /* 0x0002740001977983 */ /* 0x000ea80000300800 */
[----:B------:R1:W-:Y:S04]  /*10100*/  STL [R1+0x268], R137 ;  /* 0x0002688901007387 */ /* 0x0003e80000100800 */
[----:B0-----:R-:W4:Y:S04]  /*10110*/  LDL.LU R150, [R1+0x278] ;  /* 0x0002780001967983 */ /* 0x001f280000300800 */
[----:B------:R0:W-:Y:S04]  /*10120*/  STL [R1+0x26c], R136 ;  /* 0x00026c8801007387 */ /* 0x0001e80000100800 */
[----:B------:R-:W3:Y:S04]  /*10130*/  LDL.LU R149, [R1+0x27c] ;  /* 0x00027c0001957983 */ /* 0x000ee80000300800 */
[----:B------:R0:W-:Y:S04]  /*10140*/  STL [R1+0x270], R0 ;  /* 0x0002700001007387 */ /* 0x0001e80000100800 */
[----:B-1----:R-:W3:Y:S04]  /*10150*/  LDL.LU R148, [R1+0x280] ;  /* 0x0002800001947983 */ /* 0x002ee80000300800 */
        /* <DEDUP_REMOVED lines=11> */
[----:B0-----:R-:W3:Y:S04]  /*10210*/  LDL.LU R136, [R1+0x2b0] ;  /* 0x0002b00001887983 */ /* 0x001ee80000300800 */
[----:B------:R-:W3:Y:S01]  /*10220*/  LDL.LU R0, [R1+0x2b4] ;  /* 0x0002b40001007983 */ /* 0x000ee20000300800 */
[----:B--2---:R-:W-:-:S05]  /*10230*/  FADD R151, R33, R151 ;  /* 0x0000009721977221 */ /* 0x004fca0000000000 */
[----:B------:R0:W-:Y:S01]  /*10240*/  STL [R1+0x274], R151 ;  /* 0x0002749701007387 */ /* 0x0001e20000100800 */
[----:B----4-:R-:W-:-:S05]  /*10250*/  FADD R150, R34, R150 ;  /* 0x0000009622967221 */ /* 0x010fca0000000000 */
[----:B------:R1:W-:Y:S01]  /*10260*/  STL [R1+0x278], R150 ;  /* 0x0002789601007387 */ /* 0x0003e20000100800 */
[----:B---3--:R-:W-:-:S05]  /*10270*/  FADD R149, R35, R149 ;  /* 0x0000009523957221 */ /* 0x008fca0000000000 */
[----:B------:R2:W-:Y:S01]  /*10280*/  STL [R1+0x27c], R149 ;  /* 0x00027c9501007387 */ /* 0x0005e20000100800 */
[----:B------:R-:W-:-:S01]  /*10290*/  FADD R148, R36, R148 ;  /* 0x0000009424947221 */ /* 0x000fc20000000000 */
[----:B------:R-:W-:-:S04]  /*102a0*/  FADD R147, R37, R147 ;  /* 0x0000009325937221 */ /* 0x000fc80000000000 */
[----:B------:R3:W-:Y:S01]  /*102b0*/  STL [R1+0x280], R148 ;  /* 0x0002809401007387 */ /* 0x0007e20000100800 */
[----:B------:R-:W-:-:S03]  /*102c0*/  FADD R146, R38, R146 ;  /* 0x0000009226927221 */ /* 0x000fc60000000000 */
        /* <DEDUP_REMOVED lines=20> */
[----:B0-----:R-:W4:Y:S01]  /*10410*/  LDL.LU R151, [R1+0x2b8] ;  /* 0x0002b80001977983 */ /* 0x001f220000300800 */
[----:B------:R-:W-:-:S03]  /*10420*/  FADD R0, R49, R0 ;  /* 0x0000000031007221 */ /* 0x000fc60000000000 */
[----:B------:R0:W-:Y:S04]  /*10430*/  STL [R1+0x2ac], R137 ;  /* 0x0002ac8901007387 */ /* 0x0001e80000100800 */
[----:B-1----:R-:W4:Y:S04]  /*10440*/  LDL.LU R150, [R1+0x2bc] ;  /* 0x0002bc0001967983 */ /* 0x002f280000300800 */
[----:B------:R1:W-:Y:S04]  /*10450*/  STL [R1+0x2b0], R136 ;  /* 0x0002b08801007387 */ /* 0x0003e80000100800 */
[----:B--2---:R-:W2:Y:S04]  /*10460*/  LDL.LU R149, [R1+0x2c0] ;  /* 0x0002c00001957983 */ /* 0x004ea80000300800 */
[----:B------:R1:W-:Y:S04]  /*10470*/  STL [R1+0x2b4], R0 ;  /* 0x0002b40001007387 */ /* 0x0003e80000100800 */
[----:B---3--:R-:W3:Y:S04]  /*10480*/  LDL.LU R148, [R1+0x2c4] ;  /* 0x0002c40001947983 */ /* 0x008ee80000300800 */
[----:B----4-:R-:W4:Y:S04]  /*10490*/  LDL.LU R147, [R1+0x2c8] ;  /* 0x0002c80001937983 */ /* 0x010f280000300800 */
[----:B------:R-:W4:Y:S04]  /*104a0*/  LDL.LU R146, [R1+0x2cc] ;  /* 0x0002cc0001927983 */ /* 0x000f280000300800 */
        /* <DEDUP_REMOVED lines=8> */
[----:B0-----:R-:W4:Y:S04]  /*10530*/  LDL.LU R137, [R1+0x2f0] ;  /* 0x0002f00001897983 */ /* 0x001f280000300800 */
[----:B-1----:R-:W4:Y:S04]  /*10540*/  LDL.LU R136, [R1+0x2f4] ;  /* 0x0002f40001887983 */ /* 0x002f280000300800 */
[----:B------:R-:W4:Y:S01]  /*10550*/  LDL.LU R0, [R1+0x2f8] ;  /* 0x0002f80001007983 */ /* 0x000f220000300800 */
[----:B------:R-:W-:-:S01]  /*10560*/  FADD R151, R50, R151 ;  /* 0x0000009732977221 */ /* 0x000fc20000000000 */
[----:B------:R-:W-:-:S04]  /*10570*/  FADD R150, R51, R150 ;  /* 0x0000009633967221 */ /* 0x000fc80000000000 */
[----:B------:R0:W-:Y:S01]  /*10580*/  STL [R1+0x2b8], R151 ;  /* 0x0002b89701007387 */ /* 0x0001e20000100800 */
[----:B--2---:R-:W-:-:S03]  /*10590*/  FADD R149, R52, R149 ;  /* 0x0000009534957221 */ /* 0x004fc60000000000 */
[----:B------:R1:W-:Y:S01]  /*105a0*/  STL [R1+0x2bc], R150 ;  /* 0x0002bc9601007387 */ /* 0x0003e20000100800 */
[----:B---3--:R-:W-:-:S03]  /*105b0*/  FADD R148, R53, R148 ;  /* 0x0000009435947221 */ /* 0x008fc60000000000 */
[----:B------:R2:W-:Y:S01]  /*105c0*/  STL [R1+0x2c0], R149 ;  /* 0x0002c09501007387 */ /* 0x0005e20000100800 */
[----:B----4-:R-:W-:-:S03]  /*105d0*/  FADD R147, R54, R147 ;  /* 0x0000009336937221 */ /* 0x010fc60000000000 */
        /* <DEDUP_REMOVED lines=198> */
[----:B------:R-:W-:Y:S01]  /*11240*/  STL [R1+0x3c8], R151 ;  /* 0x0003c89701007387 */ /* 0x000fe20000100800 */
[----:B--2---:R-:W-:-:S03]  /*11250*/  FADD R149, R120, R149 ;  /* 0x0000009578957221 */ /* 0x004fc60000000000 */
[----:B------:R-:W-:Y:S01]  /*11260*/  STL [R1+0x3cc], R150 ;  /* 0x0003cc9601007387 */ /* 0x000fe20000100800 */
[----:B---3--:R-:W-:-:S03]  /*11270*/  FADD R148, R121, R148 ;  /* 0x0000009479947221 */ /* 0x008fc60000000000 */
[----:B------:R-:W-:Y:S01]  /*11280*/  STL [R1+0x3d0], R149 ;  /* 0x0003d09501007387 */ /* 0x000fe20000100800 */
[----:B----4-:R-:W-:-:S03]  /*11290*/  FADD R147, R122, R147 ;  /* 0x000000937a937221 */ /* 0x010fc60000000000 */
[----:B------:R-:W-:Y:S01]  /*112a0*/  STL [R1+0x3d4], R148 ;  /* 0x0003d49401007387 */ /* 0x000fe20000100800 */
[----:B------:R-:W-:-:S03]  /*112b0*/  FADD R146, R123, R146 ;  /* 0x000000927b927221 */ /* 0x000fc60000000000 */
        /* <DEDUP_REMOVED lines=17> */
[----:B------:R-:W-:-:S01]  /*113d0*/  FADD R137, R132, R137 ;  /* 0x0000008984897221 */ /* 0x000fc20000000000 */
[----:B------:R-:W-:Y:S02]  /*113e0*/  FADD R136, R133, R136 ;  /* 0x0000008885887221 */ /* 0x000fe40000000000 */
[----:B------:R-:W-:Y:S04]  /*113f0*/  STL [R1+0x3fc], R138 ;  /* 0x0003fc8a01007387 */ /* 0x000fe80000100800 */
[----:B------:R0:W-:Y:S04]  /*11400*/  STL [R1+0x404], R136 ;  /* 0x0004048801007387 */ /* 0x0001e80000100800 */
[----:B------:R1:W-:Y:S04]  /*11410*/  STL [R1+0x400], R137 ;  /* 0x0004008901007387 */ /* 0x0003e80000100800 */
[----:B0-----:R-:W2:Y:S01]  /*11420*/  LDL.LU R136, [R1+0x40c] ;  /* 0x00040c0001887983 */ /* 0x001ea20000300800 */
[----:B------:R-:W-:-:S03]  /*11430*/  FADD R0, R134, R0 ;  /* 0x0000000086007221 */ /* 0x000fc60000000000 */
[----:B-1----:R-:W3:Y:S04]  /*11440*/  LDL.LU R137, [R1+0x410] ;  /* 0x0004100001897983 */ /* 0x002ee80000300800 */
[----:B------:R-:W4:Y:S04]  /*11450*/  LDL.LU R138, [R1+0x414] ;  /* 0x00041400018a7983 */ /* 0x000f280000300800 */
[----:B------:R0:W-:Y:S04]  /*11460*/  STL [R1+0x408], R0 ;  /* 0x0004080001007387 */ /* 0x0001e80000100800 */
        /* <DEDUP_REMOVED lines=13> */
[----:B0-----:R-:W4:Y:S01]  /*11540*/  LDL.LU R0, [R1+0x44c] ;  /* 0x00044c0001007983 */ /* 0x001f220000300800 */
[----:B--2---:R-:W-:-:S05]  /*11550*/  FADD R136, R135, R136 ;  /* 0x0000008887887221 */ /* 0x004fca0000000000 */
[----:B------:R0:W-:Y:S04]  /*11560*/  STL [R1+0x40c], R136 ;  /* 0x00040c8801007387 */ /* 0x0001e80000100800 */
[----:B0-----:R-:W3:Y:S02]  /*11570*/  LDL.LU R136, [R1+0x4ac] ;  /* 0x0004ac0001887983 */ /* 0x001ee40000300800 */
[----:B---3--:R-:W-:-:S05]  /*11580*/  FADD R137, R136, R137 ;  /* 0x0000008988897221 */ /* 0x008fca0000000000 */
[----:B------:R0:W-:Y:S04]  /*11590*/  STL [R1+0x410], R137 ;  /* 0x0004108901007387 */ /* 0x0001e80000100800 */
[----:B0-----:R-:W4:Y:S02]  /*115a0*/  LDL.LU R137, [R1+0x4a8] ;  /* 0x0004a80001897983 */ /* 0x001f240000300800 */
[----:B----4-:R-:W-:-:S05]  /*115b0*/  FADD R138, R137, R138 ;  /* 0x0000008a898a7221 */ /* 0x010fca0000000000 */
[----:B------:R0:W-:Y:S04]  /*115c0*/  STL [R1+0x414], R138 ;  /* 0x0004148a01007387 */ /* 0x0001e80000100800 */
[----:B0-----:R-:W2:Y:S02]  /*115d0*/  LDL.LU R138, [R1+0x4a4] ;  /* 0x0004a400018a7983 */ /* 0x001ea40000300800 */
[----:B--2---:R-:W-:-:S05]  /*115e0*/  FADD R139, R138, R139 ;  /* 0x0000008b8a8b7221 */ /* 0x004fca0000000000 */
        /* <DEDUP_REMOVED lines=37> */
[----:B0-----:R-:W2:Y:S01]  /*11840*/  LDL.LU R151, [R1+0x470] ;  /* 0x0004700001977983 */ /* 0x001ea20000300800 */
[----:B------:R-:W-:Y:S01]  /*11850*/  UMOV UR6, URZ ;  /* 0x0000003f00067c82 */ /* 0x000fe20008000000 */
[----:B--2---:R-:W-:-:S05]  /*11860*/  FADD R0, R0, R151 ;  /* 0x0000009700007221 */ /* 0x004fca0000000000 */
[----:B------:R0:W-:Y:S02]  /*11870*/  STL [R1+0x44c], R0 ;  /* 0x00044c0001007387 */ /* 0x0001e40000100800 */
.L_x_28:
[----:B------:R-:W-:Y:S05]  /*11880*/  @!P1 BRA `(.L_x_29) ;  /* 0x0000000000049947 */ /* 0x000fea0003800000 */
[----:B------:R-:W-:Y:S01]  /*11890*/  BPT.TRAP 0x1 ;  /* 0x000000040000795c */ /* 0x000fe20000300000 */
.L_x_29:
[----:B0-----:R-:W2:Y:S04]  /*118a0*/  LDL R0, [R1+0x450] ;  /* 0x0004500001007983 */ /* 0x001ea80000100800 */
[----:B-----5:R0:W-:Y:S04]  /*118b0*/  STL [R1+0x470], R2 ;  /* 0x0004700201007387 */ /* 0x0201e80000100800 */
[----:B0-----:R-:W3:Y:S01]  /*118c0*/  LDL R2, [R1+0x454] ;  /* 0x0004540001027983 */ /* 0x001ee20000100800 */
[----:B--2---:R-:W-:Y:S01]  /*118d0*/  ISETP.NE.AND P0, PT, R0, RZ, PT ;  /* 0x000000ff0000720c */ /* 0x004fe20003f05270 */
[----:B------:R-:W-:-:S12]  /*118e0*/  IMAD.U32 R0, RZ, RZ, UR25 ;  /* 0x00000019ff007e24 */ /* 0x000fd8000f8e00ff */
[----:B------:R-:W-:-:S05]  /*118f0*/  @P0 LEA R0, R0, UR12, 0x3 ;  /* 0x0000000c00000c11 */ /* 0x000fca000f8e18ff */
[----:B------:R-:W-:-:S05]  /*11900*/  @P0 VIADD R0, R0, 0x18 ;  /* 0x0000001800000836 */ /* 0x000fca0000000000 */
[----:B---3--:R-:W-:Y:S02]  /*11910*/  @P0 PRMT R0, R2, 0x654, R0 ;  /* 0x0000065402000816 */ /* 0x008fe40000000000 */
[----:B------:R0:W5:Y:S01]  /*11920*/  LDL.LU R2, [R1+0x470] ;  /* 0x0004700001027983 */ /* 0x0001620000300800 */
[----:B------:R-:W-:Y:S01]  /*11930*/  UISETP.GT.U32.AND UP0, UPT, UR13, 0x1, UPT ;  /* 0x000000010d00788c */ /* 0x000fe2000bf04070 */
[----:B------:R0:W-:Y:S05]  /*11940*/  @P0 SYNCS.ARRIVE.TRANS64.RED.A1T0 RZ, [R0+URZ], RZ ;  /* 0x000000ff00ff09a7 */ /* 0x0001ea000810043f */
[----:B------:R-:W-:-:S13]  /*11950*/  PLOP3.LUT P0, PT, PT, PT, UP0, 0x80, 0x0 ;  /* 0x000000000000781c */ /* 0x000fda0003f0f008 */
[----:B0-----:R-:W-:Y:S05]  /*11960*/  @P0 BRA `(.L_x_30) ;  /* 0x0000000000040947 */ /* 0x001fea0003800000 */
[----:B------:R-:W-:Y:S01]  /*11970*/  BPT.TRAP 0x1 ;  /* 0x000000040000795c */ /* 0x000fe20000300000 */
.L_x_30:
[----:B------:R-:W-:Y:S02]  /*11980*/  UISETP.GT.AND UP2, UPT, UR26, 0x1, UPT ;  /* 0x000000011a00788c */ /* 0x000fe4000bf44270 */
[----:B------:R-:W-:Y:S02]  /*11990*/  UIADD3 UR23, UR23, 0x1, URZ ;  /* 0x0000000117177890 */ /* 0x000fe4000fffe03f */
[----:B------:R-:W-:Y:S02]  /*119a0*/  UIADD3 UR25, UR25, 0x1, URZ ;  /* 0x0000000119197890 */ /* 0x000fe4000fffe03f */
[----:B------:R-:W-:Y:S01]  /*119b0*/  PLOP3.LUT P0, PT, PT, PT, UP2, 0x80, 0x0 ;  /* 0x000000000000781c */ /* 0x000fe20003f0f028 */
[----:B------:R-:W-:Y:S02]  /*119c0*/  UISETP.NE.AND UP0, UPT, UR23, 0x3, UPT ;  /* 0x000000031700788c */ /* 0x000fe4000bf05270 */
[----:B------:R-:W-:Y:S02]  /*119d0*/  UIADD3 UR16, UR26, -0x1, URZ ;  /* 0xffffffff1a107890 */ /* 0x000fe4000fffe03f */
[----:B------:R-:W-:-:S02]  /*119e0*/  USEL UR8, URZ, 0x1, UP0 ;  /* 0x000000013f087887 */ /* 0x000fc40008000000 */
[----:B------:R-:W-:Y:S02]  /*119f0*/  UISETP.NE.AND UP1, UPT, UR25, 0x3, UPT ;  /* 0x000000031900788c */ /* 0x000fe4000bf25270 */
[----:B------:R-:W-:Y:S02]  /*11a00*/  ULOP3.LUT UR24, UR24, UR8, URZ, 0x3c, !UPT ;  /* 0x0000000818187292 */ /* 0x000fe4000f8e3c3f */
[----:B------:R-:W-:Y:S02]  /*11a10*/  USEL UR23, UR23, URZ, UP0 ;  /* 0x0000003f17177287 */ /* 0x000fe40008000000 */
[----:B------:R-:W-:Y:S01]  /*11a20*/  USEL UR25, UR25, URZ, UP1 ;  /* 0x0000003f19197287 */ /* 0x000fe20008800000 */
[----:B------:R-:W-:Y:S01]  /*11a30*/  UMOV UR8, 0x1 ;  /* 0x0000000100087882 */ /* 0x000fe20000000000 */
[----:B------:R-:W-:Y:S01]  /*11a40*/  UMOV UR26, UR16 ;  /* 0x00000010001a7c82 */ /* 0x000fe20008000000 */
[----:B------:R-:W-:Y:S09]  /*11a50*/  @P0 BRA `(.L_x_31) ;  /* 0xffffff74006c0947 */ /* 0x000ff2000383ffff */
.L_x_23:
[----:B------:R-:W-:-:S04]  /*11a60*/  UISETP.NE.AND UP0, UPT, UR6, URZ, UPT ;  /* 0x0000003f0600728c */ /* 0x000fc8000bf05270 */
[----:B------:R-:W-:-:S06]  /*11a70*/  USEL UR6, URZ, 0x1, !UP0 ;  /* 0x000000013f067887 */ /* 0x000fcc000c000000 */
[----:B------:R-:W-:-:S13]  /*11a80*/  ISETP.NE.AND P0, PT, RZ, UR6, PT ;  /* 0x00000006ff007c0c */ /* 0x000fda000bf05270 */
[----:B------:R-:W-:Y:S05]  /*11a90*/  @!P0 BRA `(.L_x_32) ;  /* 0x0000003800188947 */ /* 0x000fea0003800000 */
[----:B------:R2:W-:Y:S04]  /*11aa0*/  STL [R1+0x628], R41 ;  /* 0x0006282901007387 */ /* 0x0005e80000100800 */
[----:B--2---:R-:W2:Y:S04]  /*11ab0*/  LDL.LU R41, [R1] ;  /* 0x0000000001297983 */ /* 0x004ea80000300800 */
[----:B------:R3:W-:Y:S04]  /*11ac0*/  STL [R1+0x624], R42 ;  /* 0x0006242a01007387 */ /* 0x0007e80000100800 */
[----:B---3--:R-:W3:Y:S04]  /*11ad0*/  LDL.LU R42, [R1+0x4] ;  /* 0x00000400012a7983 */ /* 0x008ee80000300800 */
[----:B------:R4:W-:Y:S04]  /*11ae0*/  STL [R1+0x620], R43 ;  /* 0x0006202b01007387 */ /* 0x0009e80000100800 */
[----:B----4-:R-:W4:Y:S04]  /*11af0*/  LDL.LU R43, [R1+0x8] ;  /* 0x00000800012b7983 */ /* 0x010f280000300800 */
[----:B------:R0:W-:Y:S04]  /*11b00*/  STL [R1+0x61c], R44 ;  /* 0x00061c2c01007387 */ /* 0x0001e80000100800 */
[----:B0-----:R-:W4:Y:S04]  /*11b10*/  LDL.LU R44, [R1+0xc] ;  /* 0x00000c00012c7983 */ /* 0x001f280000300800 */
        /* <DEDUP_REMOVED lines=144> */
[----:B------:R-:W4:Y:S04]  /*12420*/  LDL.LU R0, [R1+0x204] ;  /* 0x0002040001007983 */ /* 0x000f280000300800 */
        /* <DEDUP_REMOVED lines=69> */
[----:B0-----:R-:W4:Y:S01]  /*12880*/  LDL.LU R151, [R1+0x130] ;  /* 0x0001300001977983 */ /* 0x001f220000300800 */
[----:B--2--5:R-:W-:Y:S01]  /*12890*/  FADD R2, R41, R2 ;  /* 0x0000000229027221 */ /* 0x024fe20000000000 */
[----:B---3--:R-:W-:Y:S01]  /*128a0*/  FADD R3, R42, R3 ;  /* 0x000000032a037221 */ /* 0x008fe20000000000 */
[----:B----4-:R-:W-:Y:S01]  /*128b0*/  FADD R4, R43, R4 ;  /* 0x000000042b047221 */ /* 0x010fe20000000000 */
[----:B------:R-:W2:Y:S01]  /*128c0*/  LDL.LU R41, [R1+0x628] ;  /* 0x0006280001297983 */ /* 0x000ea20000300800 */
[----:B------:R-:W-:Y:S01]  /*128d0*/  FADD R5, R44, R5 ;  /* 0x000000052c057221 */ /* 0x000fe20000000000 */
[----:B------:R-:W-:-:S02]  /*128e0*/  FADD R6, R45, R6 ;  /* 0x000000062d067221 */ /* 0x000fc40000000000 */
[----:B------:R-:W3:Y:S01]  /*128f0*/  LDL.LU R42, [R1+0x624] ;  /* 0x00062400012a7983 */ /* 0x000ee20000300800 */
[----:B------:R-:W-:-:S03]  /*12900*/  FADD R7, R46, R7 ;  /* 0x000000072e077221 */ /* 0x000fc60000000000 */
[----:B------:R-:W4:Y:S01]  /*12910*/  LDL.LU R43, [R1+0x620] ;  /* 0x00062000012b7983 */ /* 0x000f220000300800 */
[----:B------:R-:W-:-:S03]  /*12920*/  FADD R8, R47, R8 ;  /* 0x000000082f087221 */ /* 0x000fc60000000000 */
[----:B------:R-:W2:Y:S01]  /*12930*/  LDL.LU R44, [R1+0x61c] ;  /* 0x00061c00012c7983 */ /* 0x000ea20000300800 */
[----:B------:R-:W-:-:S03]  /*12940*/  FADD R9, R48, R9 ;  /* 0x0000000930097221 */ /* 0x000fc60000000000 */
        /* <DEDUP_REMOVED lines=133> */
[----:B------:R-:W-:Y:S01]  /*131a0*/  FADD R204, R115, R204 ;  /* 0x000000cc73cc7221 */ /* 0x000fe20000000000 */
[----:B------:R-:W-:Y:S02]  /*131b0*/  FADD R118, R119, R118 ;  /* 0x0000007677767221 */ /* 0x000fe40000000000 */
[----:B------:R-:W2:Y:S01]  /*131c0*/  LDL.LU R112, [R1+0x50c] ;  /* 0x00050c0001707983 */ /* 0x000ea20000300800 */
[----:B------:R-:W-:-:S03]  /*131d0*/  FADD R205, R116, R205 ;  /* 0x000000cd74cd7221 */ /* 0x000fc60000000000 */
[----:B------:R-:W2:Y:S01]  /*131e0*/  LDL.LU R113, [R1+0x508] ;  /* 0x0005080001717983 */ /* 0x000ea20000300800 */
[----:B------:R-:W-:-:S03]  /*131f0*/  FADD R0, R117, R0 ;  /* 0x0000000075007221 */ /* 0x000fc60000000000 */
[----:B------:R-:W2:Y:S01]  /*13200*/  LDL.LU R114, [R1+0x504] ;  /* 0x0005040001727983 */ /* 0x000ea20000300800 */
[----:B------:R-:W-:-:S03]  /*13210*/  FADD R208, R149, R208 ;  /* 0x000000d095d07221 */ /* 0x000fc60000000000 */
[----:B------:R-:W2:Y:S04]  /*13220*/  LDL.LU R115, [R1+0x500] ;  /* 0x0005000001737983 */ /* 0x000ea80000300800 */
[----:B------:R-:W2:Y:S01]  /*13230*/  LDL.LU R116, [R1+0x4fc] ;  /* 0x0004fc0001747983 */ /* 0x000ea20000300800 */
[----:B------:R-:W-:Y:S01]  /*13240*/  FADD R207, R150, R207 ;  /* 0x000000cf96cf7221 */ /* 0x000fe20000000000 */
[----:B------:R-:W-:Y:S01]  /*13250*/  FADD R206, R151, R206 ;  /* 0x000000ce97ce7221 */ /* 0x000fe20000000000 */
[----:B------:R-:W-:Y:S01]  /*13260*/  FADD R237, R120, R237 ;  /* 0x000000ed78ed7221 */ /* 0x000fe20000000000 */
[----:B------:R-:W3:Y:S01]  /*13270*/  LDL.LU R117, [R1+0x1b8] ;  /* 0x0001b80001757983 */ /* 0x000ee20000300800 */
[----:B------:R-:W-:Y:S01]  /*13280*/  FADD R236, R121, R236 ;  /* 0x000000ec79ec7221 */ /* 0x000fe20000000000 */
[----:B------:R-:W-:Y:S01]  /*13290*/  FADD R235, R122, R235 ;  /* 0x000000eb7aeb7221 */ /* 0x000fe20000000000 */
[----:B------:R-:W-:Y:S01]  /*132a0*/  FADD R234, R123, R234 ;  /* 0x000000ea7bea7221 */ /* 0x000fe20000000000 */
[----:B------:R-:W3:Y:S01]  /*132b0*/  LDL.LU R149, [R1+0x208] ;  /* 0x0002080001957983 */ /* 0x000ee20000300800 */
[----:B------:R-:W-:Y:S01]  /*132c0*/  FADD R233, R124, R233 ;  /* 0x000000e97ce97221 */ /* 0x000fe20000000000 */
[----:B------:R-:W-:Y:S01]  /*132d0*/  FADD R232, R125, R232 ;  /* 0x000000e87de87221 */ /* 0x000fe20000000000 */
[----:B------:R-:W-:Y:S01]  /*132e0*/  FADD R231, R126, R231 ;  /* 0x000000e77ee77221 */ /* 0x000fe20000000000 */
[----:B------:R0:W-:Y:S01]  /*132f0*/  STL [R1+0x200], R118 ;  /* 0x0002007601007387 */ /* 0x0001e20000100800 */
[----:B------:R-:W-:Y:S01]  /*13300*/  FADD R230, R127, R230 ;  /* 0x000000e67fe67221 */ /* 0x000fe20000000000 */
        /* <DEDUP_REMOVED lines=8> */
[----:B0-----:R-:W4:Y:S01]  /*13390*/  LDL.LU R118, [R1+0x1bc] ;  /* 0x0001bc0001767983 */ /* 0x001f220000300800 */
[----:B------:R-:W-:Y:S01]  /*133a0*/  FADD R215, R142, R215 ;  /* 0x000000d78ed77221 */ /* 0x000fe20000000000 */
[----:B------:R-:W-:Y:S01]  /*133b0*/  FADD R224, R133, R224 ;  /* 0x000000e085e07221 */ /* 0x000fe20000000000 */
[----:B------:R-:W-:Y:S01]  /*133c0*/  FADD R214, R143, R214 ;  /* 0x000000d68fd67221 */ /* 0x000fe20000000000 */
[----:B------:R0:W-:Y:S01]  /*133d0*/  STL [R1+0x204], R0 ;  /* 0x0002040001007387 */ /* 0x0001e20000100800 */
[----:B------:R-:W-:Y:S01]  /*133e0*/  FADD R223, R134, R223 ;  /* 0x000000df86df7221 */ /* 0x000fe20000000000 */
[----:B------:R-:W-:Y:S01]  /*133f0*/  FADD R213, R144, R213 ;  /* 0x000000d590d57221 */ /* 0x000fe20000000000 */
[----:B------:R-:W-:Y:S01]  /*13400*/  FADD R222, R135, R222 ;  /* 0x000000de87de7221 */ /* 0x000fe20000000000 */
[----:B------:R-:W4:Y:S01]  /*13410*/  LDL.LU R150, [R1+0x20c] ;  /* 0x00020c0001967983 */ /* 0x000f220000300800 */
[----:B------:R-:W-:Y:S01]  /*13420*/  FADD R212, R145, R212 ;  /* 0x000000d491d47221 */ /* 0x000fe20000000000 */
[----:B------:R-:W-:Y:S01]  /*13430*/  FADD R221, R136, R221 ;  /* 0x000000dd88dd7221 */ /* 0x000fe20000000000 */
[----:B------:R-:W-:Y:S01]  /*13440*/  FADD R211, R146, R211 ;  /* 0x000000d392d37221 */ /* 0x000fe20000000000 */
[----:B------:R-:W2:Y:S01]  /*13450*/  LDL.LU R119, [R1+0x1c0] ;  /* 0x0001c00001777983 */ /* 0x000ea20000300800 */
[----:B------:R-:W-:Y:S01]  /*13460*/  FADD R220, R137, R220 ;  /* 0x000000dc89dc7221 */ /* 0x000fe20000000000 */
[----:B------:R-:W-:Y:S01]  /*13470*/  FADD R210, R147, R210 ;  /* 0x000000d293d27221 */ /* 0x000fe20000000000 */
[----:B------:R-:W-:Y:S01]  /*13480*/  FADD R219, R138, R219 ;  /* 0x000000db8adb7221 */ /* 0x000fe20000000000 */
[----:B------:R-:W2:Y:S01]  /*13490*/  LDL.LU R151, [R1+0x210] ;  /* 0x0002100001977983 */ /* 0x000ea20000300800 */
[----:B------:R-:W-:-:S03]  /*134a0*/  FADD R209, R148, R209 ;  /* 0x000000d194d17221 */ /* 0x000fc60000000000 */
[----:B------:R-:W2:Y:S04]  /*134b0*/  LDL.LU R120, [R1+0x1c4] ;  /* 0x0001c40001787983 */ /* 0x000ea80000300800 */
[----:B0-----:R-:W2:Y:S04]  /*134c0*/  LDL.LU R0, [R1+0x214] ;  /* 0x0002140001007983 */ /* 0x001ea80000300800 */
        /* <DEDUP_REMOVED lines=28> */
[----:B---3--:R-:W-:-:S03]  /*13690*/  FADD R149, R117, R149 ;  /* 0x0000009575957221 */ /* 0x008fc60000000000 */
[----:B------:R-:W3:Y:S04]  /*136a0*/  LDL.LU R117, [R1+0x4f8] ;  /* 0x0004f80001757983 */ /* 0x000ee80000300800 */
[----:B------:R0:W-:Y:S04]  /*136b0*/  STL [R1+0x208], R149 ;  /* 0x0002089501007387 */ /* 0x0001e80000100800 */
[----:B0-----:R-:W3:Y:S01]  /*136c0*/  LDL.LU R149, [R1+0x250] ;  /* 0x0002500001957983 */ /* 0x001ee20000300800 */
[----:B----4-:R-:W-:-:S03]  /*136d0*/  FADD R150, R118, R150 ;  /* 0x0000009676967221 */ /* 0x010fc60000000000 */
[----:B------:R-:W4:Y:S04]  /*136e0*/  LDL.LU R118, [R1+0x4f4] ;  /* 0x0004f40001767983 */ /* 0x000f280000300800 */
[----:B------:R0:W-:Y:S01]  /*136f0*/  STL [R1+0x20c], R150 ;  /* 0x00020c9601007387 */ /* 0x0001e20000100800 */
[----:B--2---:R-:W-:-:S03]  /*13700*/  FADD R151, R119, R151 ;  /* 0x0000009777977221 */ /* 0x004fc60000000000 */
[----:B0-----:R-:W2:Y:S04]  /*13710*/  LDL.LU R150, [R1+0x254] ;  /* 0x0002540001967983 */ /* 0x001ea80000300800 */
[----:B------:R-:W4:Y:S04]  /*13720*/  LDL.LU R119, [R1+0x4f0] ;  /* 0x0004f00001777983 */ /* 0x000f280000300800 */
[----:B------:R0:W-:Y:S04]  /*13730*/  STL [R1+0x210], R151 ;  /* 0x0002109701007387 */ /* 0x0001e80000100800 */
[----:B0-----:R-:W4:Y:S01]  /*13740*/  LDL.LU R151, [R1+0x258] ;  /* 0x0002580001977983 */ /* 0x001f220000300800 */
[----:B------:R-:W-:Y:S01]  /*13750*/  FADD R0, R120, R0 ;  /* 0x0000000078007221 */ /* 0x000fe20000000000 */
[----:B------:R-:W-:-:S02]  /*13760*/  FADD R122, R121, R122 ;  /* 0x0000007a797a7221 */ /* 0x000fc40000000000 */
[----:B------:R-:W4:Y:S01]  /*13770*/  LDL.LU R120, [R1+0x4ec] ;  /* 0x0004ec0001787983 */ /* 0x000f220000300800 */
[----:B------:R-:W-:-:S03]  /*13780*/  FADD R124, R123, R124 ;  /* 0x0000007c7b7c7221 */ /* 0x000fc60000000000 */
[----:B------:R0:W-:Y:S01]  /*13790*/  STL [R1+0x214], R0 ;  /* 0x0002140001007387 */ /* 0x0001e20000100800 */
[----:B------:R-:W-:-:S03]  /*137a0*/  FADD R126, R125, R126 ;  /* 0x0000007e7d7e7221 */ /* 0x000fc60000000000 */
[----:B0-----:R-:W4:Y:S04]  /*137b0*/  LDL.LU R0, [R1+0x25c] ;  /* 0x00025c0001007983 */ /* 0x001f280000300800 */
[----:B------:R-:W4:Y:S04]  /*137c0*/  LDL.LU R121, [R1+0x4e8] ;  /* 0x0004e80001797983 */ /* 0x000f280000300800 */
[----:B------:R0:W-:Y:S01]  /*137d0*/  STL [R1+0x218], R122 ;  /* 0x0002187a01007387 */ /* 0x0001e20000100800 */
[----:B------:R-:W-:Y:S01]  /*137e0*/  FADD R128, R127, R128 ;  /* 0x000000807f807221 */ /* 0x000fe20000000000 */
[----:B------:R-:W-:-:S02]  /*137f0*/  FADD R139, R129, R139 ;  /* 0x0000008b818b7221 */ /* 0x000fc40000000000 */
[----:B0-----:R-:W4:Y:S04]  /*13800*/  LDL.LU R122, [R1+0x4e4] ;  /* 0x0004e400017a7983 */ /* 0x001f280000300800 */
[----:B------:R-:W4:Y:S04]  /*13810*/  LDL.LU R123, [R1+0x4e0] ;  /* 0x0004e000017b7983 */ /* 0x000f280000300800 */
[----:B------:R0:W-:Y:S01]  /*13820*/  STL [R1+0x21c], R124 ;  /* 0x00021c7c01007387 */ /* 0x0001e20000100800 */
[----:B------:R-:W-:-:S03]  /*13830*/  FADD R140, R130, R140 ;  /* 0x0000008c828c7221 */ /* 0x000fc60000000000 */
        /* <DEDUP_REMOVED lines=34> */
[----:B------:R0:W-:Y:S04]  /*13a60*/  STL [R1+0x240], R145 ;  /* 0x0002409101007387 */ /* 0x0001e80000100800 */
[----:B0-----:R-:W4:Y:S04]  /*13a70*/  LDL.LU R145, [R1+0x278] ;  /* 0x0002780001917983 */ /* 0x001f280000300800 */
[----:B------:R-:W4:Y:S04]  /*13a80*/  LDL.LU R136, [R1+0x4ac] ;  /* 0x0004ac0001887983 */ /* 0x000f280000300800 */
[----:B------:R0:W-:Y:S04]  /*13a90*/  STL [R1+0x244], R146 ;  /* 0x0002449201007387 */ /* 0x0001e80000100800 */
[----:B0-----:R-:W4:Y:S04]  /*13aa0*/  LDL.LU R146, [R1+0x27c] ;  /* 0x00027c0001927983 */ /* 0x001f280000300800 */
[----:B------:R-:W4:Y:S04]  /*13ab0*/  LDL.LU R137, [R1+0x4a8] ;  /* 0x0004a80001897983 */ /* 0x000f280000300800 */
[----:B------:R0:W-:Y:S04]  /*13ac0*/  STL [R1+0x248], R147 ;  /* 0x0002489301007387 */ /* 0x0001e80000100800 */
[----:B0-----:R-:W4:Y:S04]  /*13ad0*/  LDL.LU R147, [R1+0x280] ;  /* 0x0002800001937983 */ /* 0x001f280000300800 */
[----:B------:R-:W4:Y:S01]  /*13ae0*/  LDL.LU R138, [R1+0x4a4] ;  /* 0x0004a400018a7983 */ /* 0x000f220000300800 */
[----:B---3--:R-:W-:-:S03]  /*13af0*/  FADD R149, R24, R149 ;  /* 0x0000009518957221 */ /* 0x008fc60000000000 */
[----:B------:R0:W-:Y:S04]  /*13b00*/  STL [R1+0x24c], R148 ;  /* 0x00024c9401007387 */ /* 0x0001e80000100800 */
[----:B0-----:R-:W3:Y:S04]  /*13b10*/  LDL.LU R148, [R1+0x284] ;  /* 0x0002840001947983 */ /* 0x001ee80000300800 */
[----:B------:R0:W-:Y:S01]  /*13b20*/  STL [R1+0x250], R149 ;  /* 0x0002509501007387 */ /* 0x0001e20000100800 */
[----:B--2---:R-:W-:-:S03]  /*13b30*/  FADD R150, R25, R150 ;  /* 0x0000009619967221 */ /* 0x004fc60000000000 */
[----:B0-----:R-:W2:Y:S04]  /*13b40*/  LDL.LU R149, [R1+0x288] ;  /* 0x0002880001957983 */ /* 0x001ea80000300800 */
[----:B------:R0:W-:Y:S04]  /*13b50*/  STL [R1+0x254], R150 ;  /* 0x0002549601007387 */ /* 0x0001e80000100800 */
[----:B0-----:R-:W2:Y:S01]  /*13b60*/  LDL.LU R150, [R1+0x28c] ;  /* 0x00028c0001967983 */ /* 0x001ea20000300800 */
[----:B----4-:R-:W-:-:S05]  /*13b70*/  FADD R151, R26, R151 ;  /* 0x000000971a977221 */ /* 0x010fca0000000000 */
[----:B------:R0:W-:Y:S04]  /*13b80*/  STL [R1+0x258], R151 ;  /* 0x0002589701007387 */ /* 0x0001e80000100800 */
[----:B0-----:R-:W4:Y:S01]  /*13b90*/  LDL.LU R151, [R1+0x290] ;  /* 0x0002900001977983 */ /* 0x001f220000300800 */
[----:B------:R-:W-:-:S03]  /*13ba0*/  FADD R0, R27, R0 ;  /* 0x000000001b007221 */ /* 0x000fc60000000000 */
[----:B------:R-:W4:Y:S04]  /*13bb0*/  LDL.LU R27, [R1+0x2c8] ;  /* 0x0002c800011b7983 */ /* 0x000f280000300800 */
[----:B------:R-:W4:Y:S04]  /*13bc0*/  LDL.LU R26, [R1+0x2cc] ;  /* 0x0002cc00011a7983 */ /* 0x000f280000300800 */
[----:B------:R-:W4:Y:S04]  /*13bd0*/  LDL.LU R25, [R1+0x2d0] ;  /* 0x0002d00001197983 */ /* 0x000f280000300800 */
[----:B------:R0:W-:Y:S04]  /*13be0*/  STL [R1+0x25c], R0 ;  /* 0x00025c0001007387 */ /* 0x0001e80000100800 */
[----:B------:R-:W4:Y:S04]  /*13bf0*/  LDL.LU R24, [R1+0x2d4] ;  /* 0x0002d40001187983 */ /* 0x000f280000300800 */
[----:B0-----:R-:W4:Y:S01]  /*13c00*/  LDL.LU R0, [R1+0x2d8] ;  /* 0x0002d80001007983 */ /* 0x001f220000300800 */
[----:B------:R-:W-:-:S05]  /*13c10*/  FADD R139, R28, R139 ;  /* 0x0000008b1c8b7221 */ /* 0x000fca0000000000 */
[----:B------:R0:W-:Y:S04]  /*13c20*/  STL [R1+0x260], R139 ;  /* 0x0002608b01007387 */ /* 0x0001e80000100800 */
[----:B0-----:R-:W4:Y:S01]  /*13c30*/  LDL.LU R139, [R1+0x4a0] ;  /* 0x0004a000018b7983 */ /* 0x001f220000300800 */
[----:B------:R-:W-:-:S03]  /*13c40*/  FADD R140, R29, R140 ;  /* 0x0000008c1d8c7221 */ /* 0x000fc60000000000 */
[----:B------:R-:W4:Y:S04]  /*13c50*/  LDL.LU R28, [R1+0x2c4] ;  /* 0x0002c400011c7983 */ /* 0x000f280000300800 */
        /* <DEDUP_REMOVED lines=30> */
[----:B---3--:R-:W-:-:S03]  /*13e40*/  FADD R148, R37, R148 ;  /* 0x0000009425947221 */ /* 0x008fc60000000000 */
[----:B------:R-:W3:Y:S04]  /*13e50*/  LDL.LU R36, [R1+0x2a4] ;  /* 0x0002a40001247983 */ /* 0x000ee80000300800 */
[----:B------:R0:W-:Y:S01]  /*13e60*/  STL [R1+0x284], R148 ;  /* 0x0002849401007387 */ /* 0x0001e20000100800 */
[----:B--2---:R-:W-:-:S03]  /*13e70*/  FADD R149, R38, R149 ;  /* 0x0000009526957221 */ /* 0x004fc60000000000 */
[----:B0-----:R-:W2:Y:S04]  /*13e80*/  LDL.LU R148, [R1+0x47c] ;  /* 0x00047c0001947983 */ /* 0x001ea80000300800 */
[----:B------:R-:W2:Y:S04]  /*13e90*/  LDL.LU R37, [R1+0x2a0] ;  /* 0x0002a00001257983 */ /* 0x000ea80000300800 */
[----:B------:R0:W-:Y:S01]  /*13ea0*/  STL [R1+0x288], R149 ;  /* 0x0002889501007387 */ /* 0x0001e20000100800 */
[----:B------:R-:W-:-:S03]  /*13eb0*/  FADD R150, R39, R150 ;  /* 0x0000009627967221 */ /* 0x000fc60000000000 */
[----:B0-----:R-:W2:Y:S04]  /*13ec0*/  LDL.LU R149, [R1+0x478] ;  /* 0x0004780001957983 */ /* 0x001ea80000300800 */
[----:B------:R-:W2:Y:S04]  /*13ed0*/  LDL.LU R38, [R1+0x29c] ;  /* 0x00029c0001267983 */ /* 0x000ea80000300800 */
[----:B------:R0:W-:Y:S01]  /*13ee0*/  STL [R1+0x28c], R150 ;  /* 0x00028c9601007387 */ /* 0x0001e20000100800 */
[----:B----4-:R-:W-:-:S03]  /*13ef0*/  FADD R151, R40, R151 ;  /* 0x0000009728977221 */ /* 0x010fc60000000000 */
[----:B0-----:R-:W4:Y:S04]  /*13f00*/  LDL.LU R150, [R1+0x474] ;  /* 0x0004740001967983 */ /* 0x001f280000300800 */
[----:B------:R-:W4:Y:S04]  /*13f10*/  LDL.LU R39, [R1+0x298] ;  /* 0x0002980001277983 */ /* 0x000f280000300800 */
[----:B------:R0:W-:Y:S04]  /*13f20*/  STL [R1+0x290], R151 ;  /* 0x0002909701007387 */ /* 0x0001e80000100800 */
[----:B0-----:R-:W4:Y:S04]  /*13f30*/  LDL.LU R151, [R1+0x470] ;  /* 0x0004700001977983 */ /* 0x001f280000300800 */
[----:B------:R-:W4:Y:S01]  /*13f40*/  LDL.LU R40, [R1+0x294] ;  /* 0x0002940001287983 */ /* 0x000f220000300800 */
        /* <DEDUP_REMOVED lines=13> */
[----:B---3--:R-:W-:Y:S01]  /*14020*/  FADD R36, R45, R36 ;  /* 0x000000242d247221 */ /* 0x008fe20000000000 */
[----:B--2---:R-:W-:Y:S01]  /*14030*/  FADD R37, R44, R37 ;  /* 0x000000252c257221 */ /* 0x004fe20000000000 */
[----:B------:R-:W-:Y:S01]  /*14040*/  FADD R38, R43, R38 ;  /* 0x000000262b267221 */ /* 0x000fe20000000000 */
[----:B----4-:R-:W-:Y:S01]  /*14050*/  FADD R39, R42, R39 ;  /* 0x000000272a277221 */ /* 0x010fe20000000000 */
[----:B------:R-:W-:-:S05]  /*14060*/  FADD R40, R41, R40 ;  /* 0x0000002829287221 */ /* 0x000fca0000000000 */
[----:B------:R0:W-:Y:S04]  /*14070*/  STL [R1+0x294], R40 ;  /* 0x0002942801007387 */ /* 0x0001e80000100800 */
        /* <DEDUP_REMOVED lines=14> */
[----:B------:R-:W4:Y:S04]  /*14160*/  LDL.LU R53, [R1+0x2dc] ;  /* 0x0002dc0001357983 */ /* 0x000f280000300800 */
[----:B------:R1:W-:Y:S04]  /*14170*/  STL [R1+0x2d0], R25 ;  /* 0x0002d01901007387 */ /* 0x0003e80000100800 */
[----:B------:R-:W4:Y:S04]  /*14180*/  LDL.LU R52, [R1+0x2e0] ;  /* 0x0002e00001347983 */ /* 0x000f280000300800 */
[----:B------:R1:W-:Y:S04]  /*14190*/  STL [R1+0x2d4], R24 ;  /* 0x0002d41801007387 */ /* 0x0003e80000100800 */
        /* <DEDUP_REMOVED lines=13> */
[----:B--2---:R-:W2:Y:S04]  /*14270*/  LDL.LU R39, [R1+0x314] ;  /* 0x0003140001277983 */ /* 0x004ea80000300800 */
[----:B---3--:R-:W3:Y:S04]  /*14280*/  LDL.LU R38, [R1+0x318] ;  /* 0x0003180001267983 */ /* 0x008ee80000300800 */
[----:B----4-:R-:W4:Y:S04]  /*14290*/  LDL.LU R37, [R1+0x31c] ;  /* 0x00031c0001257983 */ /* 0x010f280000300800 */
[----:B-1----:R-:W4:Y:S04]  /*142a0*/  LDL.LU R36, [R1+0x320] ;  /* 0x0003200001247983 */ /* 0x002f280000300800 */
        /* <DEDUP_REMOVED lines=12> */
[----:B------:R-:W4:Y:S01]  /*14370*/  LDL.LU R0, [R1+0x354] ;  /* 0x0003540001007983 */ /* 0x000f220000300800 */
[----:B------:R-:W-:Y:S01]  /*14380*/  FADD R53, R59, R53 ;  /* 0x000000353b357221 */ /* 0x000fe20000000000 */
        /* <DEDUP_REMOVED lines=74> */
[----:B--2---:R-:W2:Y:S04]  /*14830*/  LDL.LU R40, [R1+0x38c] ;  /* 0x00038c0001287983 */ /* 0x004ea80000300800 */
        /* <DEDUP_REMOVED lines=167> */
[----:B------:R-:W-:Y:S01]  /*152b0*/  FADD R24, R150, R24 ;  /* 0x0000001896187221 */ /* 0x000fe20000000000 */
[----:B------:R-:W-:-:S05]  /*152c0*/  FADD R0, R0, R151 ;  /* 0x0000009700007221 */ /* 0x000fca0000000000 */
[----:B------:R0:W-:Y:S04]  /*152d0*/  STL [R1+0x44c], R0 ;  /* 0x00044c0001007387 */ /* 0x0001e80000100800 */
[----:B------:R0:W-:Y:S04]  /*152e0*/  STL [R1+0x444], R25 ;  /* 0x0004441901007387 */ /* 0x0001e80000100800 */
[----:B------:R0:W-:Y:S02]  /*152f0*/  STL [R1+0x448], R24 ;  /* 0x0004481801007387 */ /* 0x0001e40000100800 */
.L_x_32:
[----:B0-----:R-:W0:Y:S02]  /*15300*/  LDC R0, c[0x0][0x28c] ;  /* 0x0000a300ff007b82 */ /* 0x001e240000000800 */
[----:B0-----:R-:W-:-:S13]  /*15310*/  ISETP.GE.AND P0, PT, R0, 0x1, PT ;  /* 0x000000010000780c */ /* 0x001fda0003f06270 */
[----:B------:R-:W-:Y:S05]  /*15320*/  @!P0 BRA `(.L_x_33) ;  /* 0x0000000000648947 */ /* 0x000fea0003800000 */
[----:B------:R-:W-:-:S06]  /*15330*/  UISETP.NE.AND UP0, UPT, UR22, 0x3, UPT ;  /* 0x000000031600788c */ /* 0x000fcc000bf05270 */
[----:B------:R-:W-:-:S13]  /*15340*/  PLOP3.LUT P0, PT, PT, PT, UP0, 0x80, 0x0 ;  /* 0x000000000000781c */ /* 0x000fda0003f0f008 */
[----:B------:R-:W-:Y:S05]  /*15350*/  @!P0 BRA `(.L_x_34) ;  /* 0x0000000000048947 */ /* 0x000fea0003800000 */
[----:B------:R-:W-:Y:S01]  /*15360*/  BPT.TRAP 0x1 ;  /* 0x000000040000795c */ /* 0x000fe20000300000 */
.L_x_34:
[----:B------:R-:W2:Y:S01]  /*15370*/  LDL R0, [R1+0x450] ;  /* 0x0004500001007983 */ /* 0x000ea20000100800 */
[----:B------:R-:W-:Y:S01]  /*15380*/  BSSY B0, `(.L_x_35) ;  /* 0x000000f000007945 */ /* 0x000fe20003800000 */
[----:B--2---:R-:W-:-:S13]  /*15390*/  ISETP.NE.AND P0, PT, R0, RZ, PT ;  /* 0x000000ff0000720c */ /* 0x004fda0003f05270 */
[----:B------:R-:W-:Y:S05]  /*153a0*/  @!P0 BRA `(.L_x_36) ;  /* 0x0000000000308947 */ /* 0x000fea0003800000 */
[----:B------:R-:W2:Y:S01]  /*153b0*/  LDL R24, [R1+0x454] ;  /* 0x0004540001187983 */ /* 0x000ea20000100800 */
[----:B------:R-:W-:-:S04]  /*153c0*/  UISETP.LT.AND UP0, UPT, UR10, 0x1, UPT ;  /* 0x000000010a00788c */ /* 0x000fc8000bf01270 */
[----:B------:R-:W-:-:S04]  /*153d0*/  USEL UR8, UR10, 0x1, UP0 ;  /* 0x000000010a087887 */ /* 0x000fc80008000000 */
[----:B------:R-:W-:-:S04]  /*153e0*/  UIADD3 UR8, UR5, UR10, -UR8 ;  /* 0x0000000a05087290 */ /* 0x000fc8000fffe808 */
[----:B------:R-:W-:-:S04]  /*153f0*/  UIMAD.WIDE.U32 UR6, UR8, -0x55555555, URZ ;  /* 0xaaaaaaab080678a5 */ /* 0x000fc8000f8e003f */
[----:B------:R-:W-:-:S04]  /*15400*/  USHF.R.U32.HI UR6, URZ, 0x1, UR7 ;  /* 0x000000013f067899 */ /* 0x000fc80008011607 */
[----:B------:R-:W-:-:S04]  /*15410*/  UIMAD UR8, UR6, -0x3, UR8 ;  /* 0xfffffffd060878a4 */ /* 0x000fc8000f8e0208 */
[----:B------:R-:W-:-:S04]  /*15420*/  ULEA UR8, UR8, UR12, 0x3 ;  /* 0x0000000c08087291 */ /* 0x000fc8000f8e183f */
[----:B------:R-:W-:-:S06]  /*15430*/  UIADD3 UR8, UR8, 0x18, URZ ;  /* 0x0000001808087890 */ /* 0x000fcc000fffe03f */
[----:B------:R-:W-:-:S05]  /*15440*/  IMAD.U32 R0, RZ, RZ, UR8 ;  /* 0x00000008ff007e24 */ /* 0x000fca000f8e00ff */
[----:B--2---:R-:W-:-:S04]  /*15450*/  PRMT R0, R24, 0x654, R0 ;  /* 0x0000065418007816 */ /* 0x004fc80000000000 */
[----:B------:R0:W-:Y:S03]  /*15460*/  SYNCS.ARRIVE.TRANS64.RED.A1T0 RZ, [R0+URZ], RZ ;  /* 0x000000ff00ff79a7 */ /* 0x0001e6000810043f */
.L_x_36:
[----:B------:R-:W-:Y:S05]  /*15470*/  BSYNC B0 ;  /* 0x0000000000007941 */ /* 0x000fea0003800000 */
.L_x_35:
[----:B------:R-:W-:-:S06]  /*15480*/  UISETP.GT.U32.AND UP0, UPT, UR13, 0x1, UPT ;  /* 0x000000010d00788c */ /* 0x000fcc000bf04070 */
[----:B------:R-:W-:-:S13]  /*15490*/  PLOP3.LUT P0, PT, PT, PT, UP0, 0x80, 0x0 ;  /* 0x000000000000781c */ /* 0x000fda0003f0f008 */
[----:B------:R-:W-:Y:S05]  /*154a0*/  @P0 BRA `(.L_x_33) ;  /* 0x0000000000040947 */ /* 0x000fea0003800000 */
[----:B------:R-:W-:Y:S01]  /*154b0*/  BPT.TRAP 0x1 ;  /* 0x000000040000795c */ /* 0x000fe20000300000 */
.L_x_33:
[----:B------:R-:W2:Y:S01]  /*154c0*/  LDL.LU R28, [R1+0x464] ;  /* 0x00046400011c7983 */ /* 0x000ea20000300800 */
[----:B------:R-:W3:Y:S01]  /*154d0*/  LDC R25, c[0x0][0x288] ;  /* 0x0000a200ff197b82 */ /* 0x000ee20000000800 */
[----:B------:R-:W4:Y:S01]  /*154e0*/  S2R R27, SR_TID.X ;  /* 0x00000000001b7919 */ /* 0x000f220000002100 */
[----:B------:R-:W-:Y:S01]  /*154f0*/  UIADD3 UR8, UR10, UR5, URZ ;  /* 0x000000050a087290 */ /* 0x000fe2000fffe03f */
[----:B------:R-:W-:Y:S01]  /*15500*/  ULDC UR6, c[0x0][0x284] ;  /* 0x0000a10000067ab9 */ /* 0x000fe20000000800 */
[----:B------:R-:W0:Y:S01]  /*15510*/  LDL.LU R26, [R1+0x460] ;  /* 0x00046000011a7983 */ /* 0x000e220000300800 */
[----:B------:R-:W-:Y:S01]  /*15520*/  USHF.R.S32.HI UR11, URZ, 0x1f, UR9 ;  /* 0x0000001f3f0b7899 */ /* 0x000fe20008011409 */
[----:B------:R-:W-:Y:S01]  /*15530*/  IMAD.MOV.U32 R41, RZ, RZ, -0x1 ;  /* 0xffffffffff297424 */ /* 0x000fe200078e00ff */
[----:B------:R-:W-:Y:S01]  /*15540*/  UISETP.GT.U32.AND UP0, UPT, UR8, 0x2, UPT ;  /* 0x000000020800788c */ /* 0x000fe2000bf04070 */
[----:B------:R-:W-:Y:S01]  /*15550*/  ULDC.64 UR16, c[0x0][0x5d0] ;  /* 0x0001740000107ab9 */ /* 0x000fe20000000a00 */
[----:B------:R-:W-:-:S02]  /*15560*/  UISETP.GE.U32.AND UP1, UPT, UR10, 0x3, UPT ;  /* 0x000000030a00788c */ /* 0x000fc4000bf26070 */
[----:B------:R-:W-:Y:S02]  /*15570*/  UIMAD UR5, UR11, UR16, URZ ;  /* 0x000000100b0572a4 */ /* 0x000fe4000f8e023f */
[----:B------:R-:W-:Y:S01]  /*15580*/  UISETP.LT.U32.AND UP0, UPT, UR10, 0x3, UP0 ;  /* 0x000000030a00788c */ /* 0x000fe20008701070 */
[C---:B----4-:R-:W-:Y:S01]  /*15590*/  LOP3.LUT R24, R27.reuse, 0x3, RZ, 0xc0, !PT ;  /* 0x000000031b187812 */ /* 0x050fe200078ec0ff */
[----:B------:R-:W-:Y:S01]  /*155a0*/  IMAD.SHL.U32 R32, R27, 0x2, RZ ;  /* 0x000000021b207824 */ /* 0x000fe200078e00ff */
[----:B------:R-:W-:-:S03]  /*155b0*/  SHF.R.U32.HI R34, RZ, 0x7, R27 ;  /* 0x00000007ff227819 */ /* 0x000fc6000001161b */
[----:B---3--:R-:W-:Y:S01]  /*155c0*/  IMAD R24, R24, -0x2, R25 ;  /* 0xfffffffe18187824 */ /* 0x008fe200078e0219 */
[----:B------:R-:W-:Y:S02]  /*155d0*/  LOP3.LUT R34, R34, 0x1, RZ, 0xc0, !PT ;  /* 0x0000000122227812 */ /* 0x000fe400078ec0ff */
[----:B------:R-:W-:-:S03]  /*155e0*/  LOP3.LUT R32, R32, 0x6, RZ, 0xc0, !PT ;  /* 0x0000000620207812 */ /* 0x000fc600078ec0ff */
[----:B------:R-:W-:Y:S02]  /*155f0*/  IMAD.SHL.U32 R35, R34, 0x40, RZ ;  /* 0x0000004022237824 */ /* 0x000fe400078e00ff */
[----:B--2---:R-:W-:-:S04]  /*15600*/  IMAD.WIDE R36, R28, 0x100, RZ ;  /* 0x000001001c247825 */ /* 0x004fc800078e02ff */
[----:B0-----:R-:W-:Y:S01]  /*15610*/  IMAD.SHL.U32 R0, R26, 0x100, RZ ;  /* 0x000001001a007824 */ /* 0x001fe200078e00ff */
[----:B------:R-:W-:Y:S01]  /*15620*/  PRMT R32, R32, 0x6540, R26 ;  /* 0x0000654020207816 */ /* 0x000fe2000000001a */
[----:B------:R-:W-:-:S03]  /*15630*/  IMAD.U32 R26, RZ, RZ, UR16 ;  /* 0x00000010ff1a7e24 */ /* 0x000fc6000f8e00ff */
[----:B------:R-:W-:Y:S01]  /*15640*/  ISETP.GE.AND P0, PT, R0, R25, PT ;  /* 0x000000190000720c */ /* 0x000fe20003f06270 */
[----:B------:R-:W-:Y:S01]  /*15650*/  IMAD.IADD R0, R24, 0x1, -R0 ;  /* 0x0000000118007824 */ /* 0x000fe200078e0a00 */
[----:B------:R-:W-:Y:S02]  /*15660*/  SHF.R.U32.HI R24, RZ, 0x2, R27 ;  /* 0x00000002ff187819 */ /* 0x000fe4000001161b */
[----:B------:R-:W-:Y:S02]  /*15670*/  LOP3.LUT R25, R27, 0x60, RZ, 0xc0, !PT ;  /* 0x000000601b197812 */ /* 0x000fe400078ec0ff */
[----:B------:R-:W-:Y:S02]  /*15680*/  LOP3.LUT R24, R24, 0x7, RZ, 0xc0, !PT ;  /* 0x0000000718187812 */ /* 0x000fe400078ec0ff */
[----:B------:R-:W-:Y:S02]  /*15690*/  SHF.R.U32.HI R25, RZ, 0x1, R25 ;  /* 0x00000001ff197819 */ /* 0x000fe40000011619 */
[----:B------:R-:W-:-:S02]  /*156a0*/  LOP3.LUT R35, R35, 0x40, R24, 0xe2, !PT ;  /* 0x0000004023237812 */ /* 0x000fc400078ee218 */
[----:B------:R-:W-:Y:S02]  /*156b0*/  IADD3 R24, RZ, -R25, -R24 ;  /* 0x80000019ff187210 */ /* 0x000fe40007ffe818 */
[----:B------:R-:W-:Y:S02]  /*156c0*/  SHF.R.S32.HI R33, RZ, 0x1f, R32 ;  /* 0x0000001fff217819 */ /* 0x000fe40000011420 */
[----:B------:R-:W-:Y:S01]  /*156d0*/  LOP3.LUT R35, R36, R35, R25, 0xfe, !PT ;  /* 0x0000002324237212 */ /* 0x000fe200078efe19 */
[----:B------:R-:W-:Y:S02]  /*156e0*/  IMAD R34, R34, -0x40, R24 ;  /* 0xffffffc022227824 */ /* 0x000fe400078e0218 */
[----:B------:R-:W-:Y:S02]  /*156f0*/  IMAD.SHL.U32 R24, R28, 0x100, RZ ;  /* 0x000001001c187824 */ /* 0x000fe400078e00ff */
[----:B------:R-:W-:-:S03]  /*15700*/  IMAD.WIDE.U32 R26, R26, UR9, R32 ;  /* 0x000000091a1a7c25 */ /* 0x000fc6000f8e0020 */
[C---:B------:R-:W-:Y:S02]  /*15710*/  IADD3 R34, -R24.reuse, UR6, R34 ;  /* 0x0000000618227c10 */ /* 0x040fe4000fffe122 */
[----:B------:R-:W-:Y:S01]  /*15720*/  ISETP.GE.OR P0, PT, R24, UR6, P0 ;  /* 0x0000000618007c0c */ /* 0x000fe20008706670 */
[----:B------:R-:W-:-:S04]  /*15730*/  UIMAD.WIDE.U32 UR6, UR8, -0x55555555, URZ ;  /* 0xaaaaaaab080678a5 */ /* 0x000fc8000f8e003f */
[----:B------:R-:W-:Y:S02]  /*15740*/  USHF.R.U32.HI UR6, URZ, 0x1, UR7 ;  /* 0x000000013f067899 */ /* 0x000fe40008011607 */
[----:B------:R-:W-:Y:S02]  /*15750*/  UIMAD UR7, UR9, UR17, UR5 ;  /* 0x00000011090772a4 */ /* 0x000fe4000f8e0205 */
[----:B------:R-:W-:-:S04]  /*15760*/  USEL UR5, URZ, 0x1, !UP0 ;  /* 0x000000013f057887 */ /* 0x000fc8000c000000 */
[----:B------:R-:W-:Y:S01]  /*15770*/  ULOP3.LUT UR4, UR4, UR5, URZ, 0x3c, !UPT ;  /* 0x0000000504047292 */ /* 0x000fe2000f8e3c3f */
[----:B------:R-:W-:Y:S01]  /*15780*/  VIADD R27, R27, UR7 ;  /* 0x000000071b1b7c36 */ /* 0x000fe20008000000 */
[----:B------:R-:W-:Y:S02]  /*15790*/  UIMAD UR5, UR6, -0x3, UR8 ;  /* 0xfffffffd060578a4 */ /* 0x000fe4000f8e0208 */
[----:B------:R-:W-:Y:S01]  /*157a0*/  @UP1 ULOP3.LUT UR4, UR4, 0x1, UR6, 0x78, !UPT ;  /* 0x0000000104041892 */ /* 0x000fe2000f8e7806 */
[----:B------:R-:W-:Y:S11]  /*157b0*/  @P0 BRA `(.L_x_37) ;  /* 0x0000012400ac0947 */ /* 0x000ff60003800000 */
[----:B------:R-:W0:Y:S01]  /*157c0*/  LDC.64 R28, c[0x0][0x5c8] ;  /* 0x00017200ff1c7b82 */ /* 0x000e220000000a00 */
[----:B------:R-:W-:Y:S01]  /*157d0*/  ULDC.64 UR6, c[0x0][0x5c0] ;  /* 0x0001700000067ab9 */ /* 0x000fe20000000a00 */
[----:B------:R-:W-:Y:S01]  /*157e0*/  BSSY B0, `(.L_x_37) ;  /* 0x0001268000007945 */ /* 0x000fe20003800000 */
[-C--:B0-----:R-:W-:Y:S01]  /*157f0*/  IMAD R24, R37, R28.reuse, RZ ;  /* 0x0000001c25187224 */ /* 0x081fe200078e02ff */
[----:B------:R-:W-:Y:S01]  /*15800*/  SHF.L.U64.HI R38, R28, 0x3, R29 ;  /* 0x000000031c267819 */ /* 0x000fe2000001021d */
[----:B------:R-:W-:-:S04]  /*15810*/  IMAD.WIDE.U32 R26, R35, R28, R26 ;  /* 0x0000001c231a7225 */ /* 0x000fc800078e001a */
[----:B------:R-:W-:Y:S01]  /*15820*/  IMAD R24, R35, R29, R24 ;  /* 0x0000001d23187224 */ /* 0x000fe200078e0218 */
[C---:B------:R-:W-:Y:S01]  /*15830*/  LEA R30, P2, R28.reuse, R26, 0x7 ;  /* 0x0000001a1c1e7211 */ /* 0x040fe200078438ff */
[----:B------:R-:W-:Y:S02]  /*15840*/  IMAD.SHL.U32 R25, R28, 0x8, RZ ;  /* 0x000000081c197824 */ /* 0x000fe400078e00ff */
[----:B------:R-:W-:Y:S01]  /*15850*/  IMAD.IADD R27, R27, 0x1, R24 ;  /* 0x000000011b1b7824 */ /* 0x000fe200078e0218 */
[C---:B------:R-:W-:Y:S02]  /*15860*/  IADD3 R24, P5, R26.reuse, UR6, RZ ;  /* 0x000000061a187c10 */ /* 0x040fe4000ffbe0ff */
[----:B------:R-:W-:Y:S02]  /*15870*/  IADD3 R26, P0, P1, R26, UR6, R25 ;  /* 0x000000061a1a7c10 */ /* 0x000fe4000f91e019 */
[----:B------:R-:W-:Y:S02]  /*15880*/  LEA.HI.X R31, R28, R27, R29, 0x7, P2 ;  /* 0x0000001b1c1f7211 */ /* 0x000fe400010f3c1d */
[----:B------:R-:W-:-:S02]  /*15890*/  IADD3 R28, P2, P3, R30, UR6, R25 ;  /* 0x000000061e1c7c10 */ /* 0x000fc4000fb5e019 */
[----:B------:R-:W-:Y:S02]  /*158a0*/  IADD3.X R25, R27, UR7, RZ, P5, !PT ;  /* 0x000000071b197c10 */ /* 0x000fe4000affe4ff */
[----:B------:R-:W-:Y:S02]  /*158b0*/  FSETP.NEU.AND P5, PT, RZ, UR21, PT ;  /* 0x00000015ff007c0b */ /* 0x000fe4000bfad000 */
[----:B------:R-:W-:Y:S02]  /*158c0*/  IADD3 R30, P6, R30, UR6, RZ ;  /* 0x000000061e1e7c10 */ /* 0x000fe4000ffde0ff */
[--C-:B------:R-:W-:Y:S02]  /*158d0*/  IADD3.X R29, R31, UR7, R38.reuse, P2, P3 ;  /* 0x000000071f1d7c10 */ /* 0x100fe400097e6426 */
[----:B------:R-:W-:Y:S02]  /*158e0*/  IADD3.X R27, R27, UR7, R38, P0, P1 ;  /* 0x000000071b1b7c10 */ /* 0x000fe400087e2426 */
[----:B------:R-:W-:-:S05]  /*158f0*/  IADD3.X R31, R31, UR7, RZ, P6, !PT ;  /* 0x000000071f1f7c10 */ /* 0x000fca000b7fe4ff */
[----:B------:R-:W-:Y:S05]  /*15900*/  @!P5 BRA `(.L_x_38) ;  /* 0x000000d800f4d947 */ /* 0x000fea0003800000 */
[----:B------:R-:W-:Y:S01]  /*15910*/  ULDC.64 UR6, c[0x0][0x5b8] ;  /* 0x00016e0000067ab9 */ /* 0x000fe20000000a00 */
[----:B------:R-:W-:Y:S01]  /*15920*/  BSSY B1, `(.L_x_39) ;  /* 0x0000013000017945 */ /* 0x000fe20003800000 */
[----:B------:R-:W-:Y:S01]  /*15930*/  IMAD.U32 R38, RZ, RZ, UR6 ;  /* 0x00000006ff267e24 */ /* 0x000fe2000f8e00ff */
[----:B------:R-:W-:-:S03]  /*15940*/  UIMAD UR6, UR11, UR6, URZ ;  /* 0x000000060b0672a4 */ /* 0x000fc6000f8e023f */
[----:B------:R-:W-:Y:S01]  /*15950*/  IMAD.WIDE.U32 R32, R38, UR9, R32 ;  /* 0x0000000926207c25 */ /* 0x000fe2000f8e0020 */
[----:B------:R-:W-:-:S03]  /*15960*/  UIMAD UR6, UR9, UR7, UR6 ;  /* 0x00000007090672a4 */ /* 0x000fc6000f8e0206 */
[----:B------:R-:W-:Y:S01]  /*15970*/  IMAD.MOV.U32 R38, RZ, RZ, R32 ;  /* 0x000000ffff267224 */ /* 0x000fe200078e0020 */
[----:B------:R-:W-:Y:S02]  /*15980*/  ULDC.64 UR8, c[0x0][0x5a8] ;  /* 0x00016a0000087ab9 */ /* 0x000fe40000000a00 */
[----:B------:R-:W-:Y:S01]  /*15990*/  VIADD R39, R33, UR6 ;  /* 0x0000000621277c36 */ /* 0x000fe20008000000 */
[----:B------:R-:W-:Y:S02]  /*159a0*/  ULDC.64 UR6, c[0x0][0x5b0] ;  /* 0x00016c0000067ab9 */ /* 0x000fe40000000a00 */
[----:B------:R-:W-:Y:S02]  /*159b0*/  IMAD R40, R37, UR6, RZ ;  /* 0x0000000625287c24 */ /* 0x000fe4000f8e02ff */
[----:B------:R-:W-:-:S04]  /*159c0*/  IMAD.WIDE.U32 R32, R35, UR6, R38 ;  /* 0x0000000623207c25 */ /* 0x000fc8000f8e0026 */
[----:B------:R-:W-:Y:S01]  /*159d0*/  IMAD R40, R35, UR7, R40 ;  /* 0x0000000723287c24 */ /* 0x000fe2000f8e0228 */
[----:B------:R-:W-:-:S04]  /*159e0*/  IADD3 R32, P0, R32, UR8, RZ ;  /* 0x0000000820207c10 */ /* 0x000fc8000ff1e0ff */
[--C-:B------:R-:W-:Y:S02]  /*159f0*/  IADD3.X R33, R33, UR9, R40.reuse, P0, !PT ;  /* 0x0000000921217c10 */ /* 0x100fe400087fe428 */
[----:B------:R-:W-:Y:S02]  /*15a00*/  ISETP.GE.AND P0, PT, R34, 0x1, PT ;  /* 0x000000012200780c */ /* 0x000fe40003f06270 */
[----:B------:R-:W-:Y:S02]  /*15a10*/  PRMT R40, RZ, 0x7610, R40 ;  /* 0x00007610ff287816 */ /* 0x000fe40000000028 */
[----:B------:R-:W-:-:S13]  /*15a20*/  ISETP.LT.OR P1, PT, R0, 0x1, !P0 ;  /* 0x000000010000780c */ /* 0x000fda0004721670 */
[----:B------:R-:W-:Y:S05]  /*15a30*/  @P1 BRA `(.L_x_40) ;  /* 0x0000000000041947 */ /* 0x000fea0003800000 */
[----:B------:R0:W5:Y:S02]  /*15a40*/  LDG.E.U8 R40, desc[UR14][R32.64] ;  /* 0x0000000e20287981 */ /* 0x000164000c1e1100 */
.L_x_40:
[----:B------:R-:W-:Y:S05]  /*15a50*/  BSYNC B1 ;  /* 0x0000000000017941 */ /* 0x000fea0003800000 */
.L_x_39:
[----:B-----5:R-:W-:Y:S01]  /*15a60*/  LOP3.LUT R40, R40, 0xff, RZ, 0xc0, !PT ;  /* 0x000000ff28287812 */ /* 0x020fe200078ec0ff */
[----:B------:R-:W-:Y:S03]  /*15a70*/  BSSY B1, `(.L_x_41) ;  /* 0x000000b000017945 */ /* 0x000fe60003800000 */
[----:B------:R-:W-:-:S05]  /*15a80*/  F2FP.F16.E5M2.UNPACK_B R40, R40 ;  /* 0x00000028ff28723e */ /* 0x000fca00020004ff */
[----:B------:R-:W-:-:S05]  /*15a90*/  HADD2.F32 R40, -RZ, R40.H0_H0 ;  /* 0x20000028ff287230 */ /* 0x000fca0000004100 */
[----:B------:R-:W-:-:S04]  /*15aa0*/  FMUL R40, R40, UR21 ;  /* 0x0000001528287c20 */ /* 0x000fc80008400000 */
[----:B------:R-:W-:-:S05]  /*15ab0*/  FFMA R2, R2, UR20, R40 ;  /* 0x0000001402027c23 */ /* 0x000fca0008000028 */
[----:B------:R-:W-:-:S05]  /*15ac0*/  F2FP.SATFINITE.E5M2.F32.PACK_AB_MERGE_C R2, RZ, R2, RZ ;  /* 0x00000002ff02723e */ /* 0x000fca00048060ff */
[----:B------:R2:W-:Y:S01]  /*15ad0*/  @!P1 STG.E.U8 desc[UR14][R24.64], R2 ;  /* 0x0000000218009986 */ /* 0x0005e2000c10110e */
[----:B------:R-:W-:Y:S02]  /*15ae0*/  ISETP.LT.OR P1, PT, R0, 0x2, !P0 ;  /* 0x000000020000780c */ /* 0x000fe40004721670 */
[----:B--2---:R-:W-:-:S11]  /*15af0*/  PRMT R2, RZ, 0x7610, R2 ;  /* 0x00007610ff027816 */ /* 0x004fd60000000002 */
[----:B------:R-:W-:Y:S05]  /*15b00*/  @P1 BRA `(.L_x_42) ;  /* 0x0000000000041947 */ /* 0x000fea0003800000 */
[----:B------:R2:W5:Y:S02]  /*15b10*/  LDG.E.U8 R2, desc[UR14][R32.64+0x1] ;  /* 0x0000010e20027981 */ /* 0x000564000c1e1100 */
.L_x_42:
[----:B------:R-:W-:Y:S05]  /*15b20*/  BSYNC B1 ;  /* 0x0000000000017941 */ /* 0x000fea0003800000 */
.L_x_41:
        /* <DEDUP_REMOVED lines=8> */
[----:B------:R-:W-:-:S05]  /*15bb0*/  IADD3 R2, P1, R35, 0x8, RZ ;  /* 0x0000000823027810 */ /* 0x000fca0007f3e0ff */
[----:B---3--:R-:W-:-:S04]  /*15bc0*/  IMAD.X R3, RZ, RZ, R37, P1 ;  /* 0x000000ffff037224 */ /* 0x008fc800008e0625 */
[----:B------:R-:W-:-:S04]  /*15bd0*/  IMAD R3, R3, UR6, RZ ;  /* 0x0000000603037c24 */ /* 0x000fc8000f8e02ff */
[C---:B------:R-:W-:Y:S02]  /*15be0*/  IMAD R40, R2.reuse, UR7, R3 ;  /* 0x0000000702287c24 */ /* 0x040fe4000f8e0203 */
[----:B------:R-:W-:-:S03]  /*15bf0*/  IMAD.WIDE.U32 R2, R2, UR6, R38 ;  /* 0x0000000602027c25 */ /* 0x000fc6000f8e0026 */
[----:B------:R-:W-:-:S04]  /*15c00*/  IADD3 R2, P1, R2, UR8, RZ ;  /* 0x0000000802027c10 */ /* 0x000fc8000ff3e0ff */
[--C-:B------:R-:W-:Y:S02]  /*15c10*/  IADD3.X R3, R3, UR9, R40.reuse, P1, !PT ;  /* 0x0000000903037c10 */ /* 0x100fe40008ffe428 */
[----:B------:R-:W-:Y:S02]  /*15c20*/  ISETP.GE.AND P1, PT, R34, 0x9, PT ;  /* 0x000000092200780c */ /* 0x000fe40003f26270 */
[----:B------:R-:W-:Y:S02]  /*15c30*/  PRMT R40, RZ, 0x7610, R40 ;  /* 0x00007610ff287816 */ /* 0x000fe40000000028 */
[----:B------:R-:W-:-:S13]  /*15c40*/  ISETP.LT.OR P2, PT, R0, 0x1, !P1 ;  /* 0x000000010000780c */ /* 0x000fda0004f41670 */
[----:B------:R-:W-:Y:S05]  /*15c50*/  @P2 BRA `(.L_x_44) ;  /* 0x0000000000042947 */ /* 0x000fea0003800000 */
[----:B------:R3:W5:Y:S02]  /*15c60*/  LDG.E.U8 R40, desc[UR14][R2.64] ;  /* 0x0000000e02287981 */ /* 0x000764000c1e1100 */
.L_x_44:
[----:B------:R-:W-:Y:S05]  /*15c70*/  BSYNC B1 ;  /* 0x0000000000017941 */ /* 0x000fea0003800000 */
.L_x_43:
        /* <DEDUP_REMOVED lines=9> */
[----:B----4-:R-:W-:-:S11]  /*15d10*/  PRMT R4, RZ, 0x7610, R4 ;  /* 0x00007610ff047816 */ /* 0x010fd60000000004 */
[----:B------:R-:W-:Y:S05]  /*15d20*/  @P2 BRA `(.L_x_46) ;  /* 0x0000000000042947 */ /* 0x000fea0003800000 */
[----:B------:R4:W5:Y:S02]  /*15d30*/  LDG.E.U8 R4, desc[UR14][R2.64+0x1] ;  /* 0x0000010e02047981 */ /* 0x000964000c1e1100 */
.L_x_46:
[----:B------:R-:W-:Y:S05]  /*15d40*/  BSYNC B1 ;  /* 0x0000000000017941 */ /* 0x000fea0003800000 */
.L_x_45:
[----:B-----5:R-:W-:Y:S01]  /*15d50*/  LOP3.LUT R4, R4, 0xff, RZ, 0xc0, !PT ;  /* 0x000000ff04047812 */ /* 0x020fe200078ec0ff */
[----:B------:R-:W-:Y:S01]  /*15d60*/  BSSY B1, `(.L_x_47) ;  /* 0x000000b000017945 */ /* 0x000fe20003800000 */
[----:B------:R-:W-:Y:S02]  /*15d70*/  ISETP.LT.OR P3, PT, R0, 0x9, !P0 ;  /* 0x000000090000780c */ /* 0x000fe40004761670 */
[----:B------:R-:W-:-:S05]  /*15d80*/  F2FP.F16.E5M2.UNPACK_B R4, R4 ;  /* 0x00000004ff04723e */ /* 0x000fca00020004ff */
[----:B------:R-:W-:-:S05]  /*15d90*/  HADD2.F32 R4, -RZ, R4.H0_H0 ;  /* 0x20000004ff047230 */ /* 0x000fca0000004100 */
[----:B------:R-:W-:-:S04]  /*15da0*/  FMUL R4, R4, UR21 ;  /* 0x0000001504047c20 */ /* 0x000fc80008400000 */
[--C-:B------:R-:W-:Y:S01]  /*15db0*/  FFMA R5, R5, UR20, R4.reuse ;  /* 0x0000001405057c23 */ /* 0x100fe20008000004 */
[----:B------:R-:W-:-:S04]  /*15dc0*/  PRMT R4, RZ, 0x7610, R4 ;  /* 0x00007610ff047816 */ /* 0x000fc80000000004 */
[----:B------:R-:W-:-:S05]  /*15dd0*/  F2FP.SATFINITE.E5M2.F32.PACK_AB_MERGE_C R5, RZ, R5, RZ ;  /* 0x00000005ff05723e */ /* 0x000fca00048060ff */
[----:B------:R0:W-:Y:S01]  /*15de0*/  @!P2 STG.E.U8 desc[UR14][R26.64+0x1], R5 ;  /* 0x000001051a00a986 */ /* 0x0001e2000c10110e */
[----:B------:R-:W-:Y:S05]  /*15df0*/  @P3 BRA `(.L_x_48) ;  /* 0x0000000000043947 */ /* 0x000fea0003800000 */
[----:B------:R0:W5:Y:S02]  /*15e00*/  LDG.E.U8 R4, desc[UR14][R32.64+0x8] ;  /* 0x0000080e20047981 */ /* 0x000164000c1e1100 */
.L_x_48:
[----:B------:R-:W-:Y:S05]  /*15e10*/  BSYNC B1 ;  /* 0x0000000000017941 */ /* 0x000fea0003800000 */
.L_x_47:
        /* <DEDUP_REMOVED lines=12> */
.L_x_50:
[----:B------:R-:W-:Y:S05]  /*15ee0*/  BSYNC B1 ;  /* 0x0000000000017941 */ /* 0x000fea0003800000 */
.L_x_49:
        /* <DEDUP_REMOVED lines=12> */
.L_x_52:
[----:B------:R-:W-:Y:S05]  /*15fb0*/  BSYNC B1 ;  /* 0x0000000000017941 */ /* 0x000fea0003800000 */
.L_x_51:
        /* <DEDUP_REMOVED lines=12> */
.L_x_54:
[----:B------:R-:W-:Y:S05]  /*16080*/  BSYNC B1 ;  /* 0x0000000000017941 */ /* 0x000fea0003800000 */
.L_x_53:
        /* <DEDUP_REMOVED lines=12> */
.L_x_56:
[----:B------:R-:W-:Y:S05]  /*16150*/  BSYNC B1 ;  /* 0x0000000000017941 */ /* 0x000fea0003800000 */
.L_x_55:
        /* <DEDUP_REMOVED lines=12> */
.L_x_58:
[----:B------:R-:W-:Y:S05]  /*16220*/  BSYNC B1 ;  /* 0x0000000000017941 */ /* 0x000fea0003800000 */
.L_x_57:
        /* <DEDUP_REMOVED lines=12> */
.L_x_60:
[----:B------:R-:W-:Y:S05]  /*162f0*/  BSYNC B1 ;  /* 0x0000000000017941 */ /* 0x000fea0003800000 */
.L_x_59:
        /* <DEDUP_REMOVED lines=12> */
.L_x_62:
[----:B------:R-:W-:Y:S05]  /*163c0*/  BSYNC B1 ;  /* 0x0000000000017941 */ /* 0x000fea0003800000 */
.L_x_61:
        /* <DEDUP_REMOVED lines=12> */
.L_x_64:
[----:B------:R-:W-:Y:S05]  /*16490*/  BSYNC B1 ;  /* 0x0000000000017941 */ /* 0x000fea0003800000 */
.L_x_63:
        /* <DEDUP_REMOVED lines=12> */
.L_x_66:
[----:B------:R-:W-:Y:S05]  /*16560*/  BSYNC B1 ;  /* 0x0000000000017941 */ /* 0x000fea0003800000 */
.L_x_65:
        /* <DEDUP_REMOVED lines=12> */
.L_x_68:
[----:B------:R-:W-:Y:S05]  /*16630*/  BSYNC B1 ;  /* 0x0000000000017941 */ /* 0x000fea0003800000 */
.L_x_67:
        /* <DEDUP_REMOVED lines=12> */
.L_x_70:
[----:B------:R-:W-:Y:S05]  /*16700*/  BSYNC B1 ;  /* 0x0000000000017941 */ /* 0x000fea0003800000 */
.L_x_69:
        /* <DEDUP_REMOVED lines=12> */
.L_x_72:
[----:B------:R-:W-:Y:S05]  /*167d0*/  BSYNC B1 ;  /* 0x0000000000017941 */ /* 0x000fea0003800000 */
.L_x_71:
        /* <DEDUP_REMOVED lines=12> */
.L_x_74:
[----:B------:R-:W-:Y:S05]  /*168a0*/  BSYNC B1 ;  /* 0x0000000000017941 */ /* 0x000fea0003800000 */
.L_x_73:
        /* <DEDUP_REMOVED lines=12> */
.L_x_76:
[----:B------:R-:W-:Y:S05]  /*16970*/  BSYNC B1 ;  /* 0x0000000000017941 */ /* 0x000fea0003800000 */
.L_x_75:
        /* <DEDUP_REMOVED lines=12> */
.L_x_78:
[----:B------:R-:W-:Y:S05]  /*16a40*/  BSYNC B1 ;  /* 0x0000000000017941 */ /* 0x000fea0003800000 */
.L_x_77:
        /* <DEDUP_REMOVED lines=12> */
.L_x_80:
[----:B------:R-:W-:Y:S05]  /*16b10*/  BSYNC B1 ;  /* 0x0000000000017941 */ /* 0x000fea0003800000 */
.L_x_79:
        /* <DEDUP_REMOVED lines=12> */
.L_x_82:
[----:B------:R-:W-:Y:S05]  /*16be0*/  BSYNC B1 ;  /* 0x0000000000017941 */ /* 0x000fea0003800000 */
.L_x_81:
        /* <DEDUP_REMOVED lines=12> */
.L_x_84:
[----:B------:R-:W-:Y:S05]  /*16cb0*/  BSYNC B1 ;  /* 0x0000000000017941 */ /* 0x000fea0003800000 */
.L_x_83:
        /* <DEDUP_REMOVED lines=12> */
.L_x_86:
[----:B------:R-:W-:Y:S05]  /*16d80*/  BSYNC B1 ;  /* 0x0000000000017941 */ /* 0x000fea0003800000 */
.L_x_85:
        /* <DEDUP_REMOVED lines=12> */
.L_x_88:
[----:B------:R-:W-:Y:S05]  /*16e50*/  BSYNC B1 ;  /* 0x0000000000017941 */ /* 0x000fea0003800000 */
.L_x_87:
        /* <DEDUP_REMOVED lines=12> */
.L_x_90:
[----:B------:R-:W-:Y:S05]  /*16f20*/  BSYNC B1 ;  /* 0x0000000000017941 */ /* 0x000fea0003800000 */
.L_x_89:
        /* <DEDUP_REMOVED lines=12> */
.L_x_92:
[----:B------:R-:W-:Y:S05]  /*16ff0*/  BSYNC B1 ;  /* 0x0000000000017941 */ /* 0x000fea0003800000 */
.L_x_91:
        /* <DEDUP_REMOVED lines=12> */
.L_x_94:
[----:B------:R-:W-:Y:S05]  /*170c0*/  BSYNC B1 ;  /* 0x0000000000017941 */ /* 0x000fea0003800000 */
.L_x_93:
        /* <DEDUP_REMOVED lines=12> */
.L_x_96:
[----:B------:R-:W-:Y:S05]  /*17190*/  BSYNC B1 ;  /* 0x0000000000017941 */ /* 0x000fea0003800000 */
.L_x_95:
        /* <DEDUP_REMOVED lines=12> */
.L_x_98:
[----:B------:R-:W-:Y:S05]  /*17260*/  BSYNC B1 ;  /* 0x0000000000017941 */ /* 0x000fea0003800000 */
.L_x_97:
        /* <DEDUP_REMOVED lines=12> */
.L_x_100:
[----:B------:R-:W-:Y:S05]  /*17330*/  BSYNC B1 ;  /* 0x0000000000017941 */ /* 0x000fea0003800000 */
.L_x_99:
        /* <DEDUP_REMOVED lines=12> */
.L_x_102:
[----:B------:R-:W-:Y:S05]  /*17400*/  BSYNC B1 ;  /* 0x0000000000017941 */ /* 0x000fea0003800000 */
.L_x_101:
        /* <DEDUP_REMOVED lines=12> */
.L_x_104:
[----:B------:R-:W-:Y:S05]  /*174d0*/  BSYNC B1 ;  /* 0x0000000000017941 */ /* 0x000fea0003800000 */
.L_x_103:
        /* <DEDUP_REMOVED lines=12> */
.L_x_106:
[----:B------:R-:W-:Y:S05]  /*175a0*/  BSYNC B1 ;  /* 0x0000000000017941 */ /* 0x000fea0003800000 */
.L_x_105:
        /* <DEDUP_REMOVED lines=12> */
.L_x_108:
[----:B------:R-:W-:Y:S05]  /*17670*/  BSYNC B1 ;  /* 0x0000000000017941 */ /* 0x000fea0003800000 */
.L_x_107:
        /* <DEDUP_REMOVED lines=12> */
.L_x_110:
[----:B------:R-:W-:Y:S05]  /*17740*/  BSYNC B1 ;  /* 0x0000000000017941 */ /* 0x000fea0003800000 */
.L_x_109:
        /* <DEDUP_REMOVED lines=12> */
.L_x_112:
[----:B------:R-:W-:Y:S05]  /*17810*/  BSYNC B1 ;  /* 0x0000000000017941 */ /* 0x000fea0003800000 */
.L_x_111:
        /* <DEDUP_REMOVED lines=12> */
.L_x_114:
[----:B------:R-:W-:Y:S05]  /*178e0*/  BSYNC B1 ;  /* 0x0000000000017941 */ /* 0x000fea0003800000 */
.L_x_113:
        /* <DEDUP_REMOVED lines=12> */
.L_x_116:
[----:B------:R-:W-:Y:S05]  /*179b0*/  BSYNC B1 ;  /* 0x0000000000017941 */ /* 0x000fea0003800000 */
.L_x_115:
        /* <DEDUP_REMOVED lines=12> */
.L_x_118:
[----:B------:R-:W-:Y:S05]  /*17a80*/  BSYNC B1 ;  /* 0x0000000000017941 */ /* 0x000fea0003800000 */
.L_x_117:
        /* <DEDUP_REMOVED lines=12> */
.L_x_120:
[----:B------:R-:W-:Y:S05]  /*17b50*/  BSYNC B1 ;  /* 0x0000000000017941 */ /* 0x000fea0003800000 */
.L_x_119:
        /* <DEDUP_REMOVED lines=12> */
.L_x_122:
[----:B------:R-:W-:Y:S05]  /*17c20*/  BSYNC B1 ;  /* 0x0000000000017941 */ /* 0x000fea0003800000 */
.L_x_121:
        /* <DEDUP_REMOVED lines=12> */
.L_x_124:
[----:B------:R-:W-:Y:S05]  /*17cf0*/  BSYNC B1 ;  /* 0x0000000000017941 */ /* 0x000fea0003800000 */
.L_x_123:
[----:B-----5:R-:W-:Y:S01]  /*17d00*/  LOP3.LUT R4, R4, 0xff, RZ, 0xc0, !PT ;  /* 0x000000ff04047812 */ /* 0x020fe200078ec0ff */
[----:B------:R-:W-:Y:S01]  /*17d10*/  BSSY B1, `(.L_x_125) ;  /* 0x000000b000017945 */ /* 0x000fe20003800000 */
[----:B------:R-:W-:Y:S02]  /*17d20*/  ISETP.LT.OR P2, PT, R0, 0x52, !P1 ;  /* 0x000000520000780c */ /* 0x000fe40004f41670 */
[----:B------:R-:W-:-:S05]  /*17d30*/  F2FP.F16.E5M2.UNPACK_B R4, R4 ;  /* 0x00000004ff04723e */ /* 0x000fca00020004ff */
[----:B------:R-:W-:-:S05]  /*17d40*/  HADD2.F32 R4, -RZ, R4.H0_H0 ;  /* 0x20000004ff047230 */ /* 0x000fca0000004100 */
[----:B------:R-:W-:-:S04]  /*17d50*/  FMUL R4, R4, UR21 ;  /* 0x0000001504047c20 */ /* 0x000fc80008400000 */
[----:B------:R-:W-:-:S05]  /*17d60*/  FFMA R4, R172, UR20, R4 ;  /* 0x00000014ac047c23 */ /* 0x000fca0008000004 */
[----:B0-----:R-:W-:Y:S02]  /*17d70*/  F2FP.SATFINITE.E5M2.F32.PACK_AB_MERGE_C R5, RZ, R4, RZ ;  /* 0x00000004ff05723e */ /* 0x001fe400048060ff */
[----:B------:R-:W-:-:S03]  /*17d80*/  PRMT R4, RZ, 0x7610, R4 ;  /* 0x00007610ff047816 */ /* 0x000fc60000000004 */
[----:B------:R0:W-:Y:S01]  /*17d90*/  @!P3 STG.E.U8 desc[UR14][R26.64+0x50], R5 ;  /* 0x000050051a00b986 */ /* 0x0001e2000c10110e */
[----:B------:R-:W-:Y:S05]  /*17da0*/  @P2 BRA `(.L_x_126) ;  /* 0x0000000000042947 */ /* 0x000fea0003800000 */
[----:B------:R0:W5:Y:S02]  /*17db0*/  LDG.E.U8 R4, desc[UR14][R2.64+0x51] ;  /* 0x0000510e02047981 */ /* 0x000164000c1e1100 */
.L_x_126:
[----:B------:R-:W-:Y:S05]  /*17dc0*/  BSYNC B1 ;  /* 0x0000000000017941 */ /* 0x000fea0003800000 */
.L_x_125:
        /* <DEDUP_REMOVED lines=12> */
.L_x_128:
[----:B------:R-:W-:Y:S05]  /*17e90*/  BSYNC B1 ;  /* 0x0000000000017941 */ /* 0x000fea0003800000 */
.L_x_127:
        /* <DEDUP_REMOVED lines=12> */
.L_x_130:
[----:B------:R-:W-:Y:S05]  /*17f60*/  BSYNC B1 ;  /* 0x0000000000017941 */ /* 0x000fea0003800000 */
.L_x_129:
        /* <DEDUP_REMOVED lines=12> */
.L_x_132:
[----:B------:R-:W-:Y:S05]  /*18030*/  BSYNC B1 ;  /* 0x0000000000017941 */ /* 0x000fea0003800000 */
.L_x_131:
[----:B-----5:R-:W-:Y:S01]  /*18040*/  LOP3.LUT R4, R4, 0xff, RZ, 0xc0, !PT ;  /* 0x000000ff04047812 */ /* 0x020fe200078ec0ff */
[----:B------:R-:W-:Y:S01]  /*18050*/  BSSY B1, `(.L_x_133) ;  /* 0x000000b000017945 */ /* 0x000fe20003800000 */
[----:B------:R-:W-:Y:S02]  /*18060*/  ISETP.LT.OR P2, PT, R0, 0x5a, !P1 ;  /* 0x0000005a0000780c */ /* 0x000fe40004f41670 */
[----:B------:R-:W-:-:S05]  /*18070*/  F2FP.F16.E5M2.UNPACK_B R4, R4 ;  /* 0x00000004ff04723e */ /* 0x000fca00020004ff */
[----:B------:R-:W-:-:S05]  /*18080*/  HADD2.F32 R4, -RZ, R4.H0_H0 ;  /* 0x20000004ff047230 */ /* 0x000fca0000004100 */
[----:B0-----:R-:W-:Y:S01]  /*18090*/  FMUL R5, R4, UR21 ;  /* 0x0000001504057c20 */ /* 0x001fe20008400000 */
[----:B------:R-:W-:-:S03]  /*180a0*/  PRMT R4, RZ, 0x7610, R4 ;  /* 0x00007610ff047816 */ /* 0x000fc60000000004 */
[----:B------:R-:W-:-:S05]  /*180b0*/  FFMA R5, R176, UR20, R5 ;  /* 0x00000014b0057c23 */ /* 0x000fca0008000005 */
[----:B------:R-:W-:-:S05]  /*180c0*/  F2FP.SATFINITE.E5M2.F32.PACK_AB_MERGE_C R5, RZ, R5, RZ ;  /* 0x00000005ff05723e */ /* 0x000fca00048060ff */
[----:B------:R0:W-:Y:S01]  /*180d0*/  @!P3 STG.E.U8 desc[UR14][R26.64+0x58], R5 ;  /* 0x000058051a00b986 */ /* 0x0001e2000c10110e */
[----:B------:R-:W-:Y:S05]  /*180e0*/  @P2 BRA `(.L_x_134) ;  /* 0x0000000000042947 */ /* 0x000fea0003800000 */
[----:B------:R0:W5:Y:S02]  /*180f0*/  LDG.E.U8 R4, desc[UR14][R2.64+0x59] ;  /* 0x0000590e02047981 */ /* 0x000164000c1e1100 */
.L_x_134:
[----:B------:R-:W-:Y:S05]  /*18100*/  BSYNC B1 ;  /* 0x0000000000017941 */ /* 0x000fea0003800000 */
.L_x_133:
        /* <DEDUP_REMOVED lines=12> */
.L_x_136:
[----:B------:R-:W-:Y:S05]  /*181d0*/  BSYNC B1 ;  /* 0x0000000000017941 */ /* 0x000fea0003800000 */
.L_x_135:
        /* <DEDUP_REMOVED lines=12> */
.L_x_138:
[----:B------:R-:W-:Y:S05]  /*182a0*/  BSYNC B1 ;  /* 0x0000000000017941 */ /* 0x000fea0003800000 */
.L_x_137:
        /* <DEDUP_REMOVED lines=12> */
.L_x_140:
[----:B------:R-:W-:Y:S05]  /*18370*/  BSYNC B1 ;  /* 0x0000000000017941 */ /* 0x000fea0003800000 */
.L_x_139:
        /* <DEDUP_REMOVED lines=12> */
.L_x_142:
[----:B------:R-:W-:Y:S05]  /*18440*/  BSYNC B1 ;  /* 0x0000000000017941 */ /* 0x000fea0003800000 */
.L_x_141:
        /* <DEDUP_REMOVED lines=12> */
.L_x_144:
[----:B------:R-:W-:Y:S05]  /*18510*/  BSYNC B1 ;  /* 0x0000000000017941 */ /* 0x000fea0003800000 */
.L_x_143:
        /* <DEDUP_REMOVED lines=12> */
.L_x_146:
[----:B------:R-:W-:Y:S05]  /*185e0*/  BSYNC B1 ;  /* 0x0000000000017941 */ /* 0x000fea0003800000 */
.L_x_145:
        /* <DEDUP_REMOVED lines=12> */
.L_x_148:
[----:B------:R-:W-:Y:S05]  /*186b0*/  BSYNC B1 ;  /* 0x0000000000017941 */ /* 0x000fea0003800000 */
.L_x_147:
        /* <DEDUP_REMOVED lines=12> */
.L_x_150:
[----:B------:R-:W-:Y:S05]  /*18780*/  BSYNC B1 ;  /* 0x0000000000017941 */ /* 0x000fea0003800000 */
.L_x_149:
        /* <DEDUP_REMOVED lines=12> */
.L_x_152:
[----:B------:R-:W-:Y:S05]  /*18850*/  BSYNC B1 ;  /* 0x0000000000017941 */ /* 0x000fea0003800000 */
.L_x_151:
        /* <DEDUP_REMOVED lines=12> */
.L_x_154:
[----:B------:R-:W-:Y:S05]  /*18920*/  BSYNC B1 ;  /* 0x0000000000017941 */ /* 0x000fea0003800000 */
.L_x_153:
        /* <DEDUP_REMOVED lines=12> */
.L_x_156:
[----:B------:R-:W-:Y:S05]  /*189f0*/  BSYNC B1 ;  /* 0x0000000000017941 */ /* 0x000fea0003800000 */
.L_x_155:
        /* <DEDUP_REMOVED lines=12> */
.L_x_158:
[----:B------:R-:W-:Y:S05]  /*18ac0*/  BSYNC B1 ;  /* 0x0000000000017941 */ /* 0x000fea0003800000 */
.L_x_157:
        /* <DEDUP_REMOVED lines=12> */
.L_x_160:
[----:B------:R-:W-:Y:S05]  /*18b90*/  BSYNC B1 ;  /* 0x0000000000017941 */ /* 0x000fea0003800000 */
.L_x_159:
        /* <DEDUP_REMOVED lines=12> */
.L_x_162:
[----:B------:R-:W-:Y:S05]  /*18c60*/  BSYNC B1 ;  /* 0x0000000000017941 */ /* 0x000fea0003800000 */
.L_x_161:
        /* <DEDUP_REMOVED lines=12> */
.L_x_164:
[----:B------:R-:W-:Y:S05]  /*18d30*/  BSYNC B1 ;  /* 0x0000000000017941 */ /* 0x000fea0003800000 */
.L_x_163:
        /* <DEDUP_REMOVED lines=12> */
.L_x_166:
[----:B------:R-:W-:Y:S05]  /*18e00*/  BSYNC B1 ;  /* 0x0000000000017941 */ /* 0x000fea0003800000 */
.L_x_165:
        /* <DEDUP_REMOVED lines=12> */
.L_x_168:
[----:B------:R-:W-:Y:S05]  /*18ed0*/  BSYNC B1 ;  /* 0x0000000000017941 */ /* 0x000fea0003800000 */
.L_x_167:
        /* <DEDUP_REMOVED lines=12> */
.L_x_170:
[----:B------:R-:W-:Y:S05]  /*18fa0*/  BSYNC B1 ;  /* 0x0000000000017941 */ /* 0x000fea0003800000 */
.L_x_169:
        /* <DEDUP_REMOVED lines=12> */
.L_x_172:
[----:B------:R-:W-:Y:S05]  /*19070*/  BSYNC B1 ;  /* 0x0000000000017941 */ /* 0x000fea0003800000 */
.L_x_171:
        /* <DEDUP_REMOVED lines=12> */
.L_x_174:
[----:B------:R-:W-:Y:S05]  /*19140*/  BSYNC B1 ;  /* 0x0000000000017941 */ /* 0x000fea0003800000 */
.L_x_173:
        /* <DEDUP_REMOVED lines=12> */
.L_x_176:
[----:B------:R-:W-:Y:S05]  /*19210*/  BSYNC B1 ;  /* 0x0000000000017941 */ /* 0x000fea0003800000 */
.L_x_175:
        /* <DEDUP_REMOVED lines=12> */
.L_x_178:
[----:B------:R-:W-:Y:S05]  /*192e0*/  BSYNC B1 ;  /* 0x0000000000017941 */ /* 0x000fea0003800000 */
.L_x_177:
        /* <DEDUP_REMOVED lines=12> */
.L_x_180:
[----:B------:R-:W-:Y:S05]  /*193b0*/  BSYNC B1 ;  /* 0x0000000000017941 */ /* 0x000fea0003800000 */
.L_x_179:
        /* <DEDUP_REMOVED lines=12> */
.L_x_182:
[----:B------:R-:W-:Y:S05]  /*19480*/  BSYNC B1 ;  /* 0x0000000000017941 */ /* 0x000fea0003800000 */
.L_x_181:
        /* <DEDUP_REMOVED lines=12> */
.L_x_184:
[----:B------:R-:W-:Y:S05]  /*19550*/  BSYNC B1 ;  /* 0x0000000000017941 */ /* 0x000fea0003800000 */
.L_x_183:
        /* <DEDUP_REMOVED lines=12> */
.L_x_186:
[----:B------:R-:W-:Y:S05]  /*19620*/  BSYNC B1 ;  /* 0x0000000000017941 */ /* 0x000fea0003800000 */
.L_x_185:
        /* <DEDUP_REMOVED lines=12> */
.L_x_188:
[----:B------:R-:W-:Y:S05]  /*196f0*/  BSYNC B1 ;  /* 0x0000000000017941 */ /* 0x000fea0003800000 */
.L_x_187:
        /* <DEDUP_REMOVED lines=12> */
.L_x_190:
[----:B------:R-:W-:Y:S05]  /*197c0*/  BSYNC B1 ;  /* 0x0000000000017941 */ /* 0x000fea0003800000 */
.L_x_189:
        /* <DEDUP_REMOVED lines=12> */
.L_x_192:
[----:B------:R-:W-:Y:S05]  /*19890*/  BSYNC B1 ;  /* 0x0000000000017941 */ /* 0x000fea0003800000 */
.L_x_191:
        /* <DEDUP_REMOVED lines=12> */
.L_x_194:
[----:B------:R-:W-:Y:S05]  /*19960*/  BSYNC B1 ;  /* 0x0000000000017941 */ /* 0x000fea0003800000 */
.L_x_193:
        /* <DEDUP_REMOVED lines=12> */
.L_x_196:
[----:B------:R-:W-:Y:S05]  /*19a30*/  BSYNC B1 ;  /* 0x0000000000017941 */ /* 0x000fea0003800000 */
.L_x_195:
        /* <DEDUP_REMOVED lines=12> */
.L_x_198:
[----:B------:R-:W-:Y:S05]  /*19b00*/  BSYNC B1 ;  /* 0x0000000000017941 */ /* 0x000fea0003800000 */
.L_x_197:
        /* <DEDUP_REMOVED lines=12> */
.L_x_200:
[----:B------:R-:W-:Y:S05]  /*19bd0*/  BSYNC B1 ;  /* 0x0000000000017941 */ /* 0x000fea0003800000 */
.L_x_199:
        /* <DEDUP_REMOVED lines=12> */
.L_x_202:
[----:B------:R-:W-:Y:S05]  /*19ca0*/  BSYNC B1 ;  /* 0x0000000000017941 */ /* 0x000fea0003800000 */
.L_x_201:
        /* <DEDUP_REMOVED lines=12> */
.L_x_204:
[----:B------:R-:W-:Y:S05]  /*19d70*/  BSYNC B1 ;  /* 0x0000000000017941 */ /* 0x000fea0003800000 */
.L_x_203:
        /* <DEDUP_REMOVED lines=12> */
.L_x_206:
[----:B------:R-:W-:Y:S05]  /*19e40*/  BSYNC B1 ;  /* 0x0000000000017941 */ /* 0x000fea0003800000 */
.L_x_205:
        /* <DEDUP_REMOVED lines=12> */
.L_x_208:
[----:B------:R-:W-:Y:S05]  /*19f10*/  BSYNC B1 ;  /* 0x0000000000017941 */ /* 0x000fea0003800000 */
.L_x_207:
        /* <DEDUP_REMOVED lines=12> */
.L_x_210:
[----:B------:R-:W-:Y:S05]  /*19fe0*/  BSYNC B1 ;  /* 0x0000000000017941 */ /* 0x000fea0003800000 */
.L_x_209:
        /* <DEDUP_REMOVED lines=12> */
.L_x_212:
[----:B------:R-:W-:Y:S05]  /*1a0b0*/  BSYNC B1 ;  /* 0x0000000000017941 */ /* 0x000fea0003800000 */
.L_x_211:
        /* <DEDUP_REMOVED lines=12> */
.L_x_214:
[----:B------:R-:W-:Y:S05]  /*1a180*/  BSYNC B1 ;  /* 0x0000000000017941 */ /* 0x000fea0003800000 */
.L_x_213:
        /* <DEDUP_REMOVED lines=12> */
.L_x_216:
[----:B------:R-:W-:Y:S05]  /*1a250*/  BSYNC B1 ;  /* 0x0000000000017941 */ /* 0x000fea0003800000 */
.L_x_215:
        /* <DEDUP_REMOVED lines=12> */
.L_x_218:
[----:B------:R-:W-:Y:S05]  /*1a320*/  BSYNC B1 ;  /* 0x0000000000017941 */ /* 0x000fea0003800000 */
.L_x_217:
        /* <DEDUP_REMOVED lines=12> */
.L_x_220:
[----:B------:R-:W-:Y:S05]  /*1a3f0*/  BSYNC B1 ;  /* 0x0000000000017941 */ /* 0x000fea0003800000 */
.L_x_219:
        /* <DEDUP_REMOVED lines=12> */
.L_x_222:
[----:B------:R-:W-:Y:S05]  /*1a4c0*/  BSYNC B1 ;  /* 0x0000000000017941 */ /* 0x000fea0003800000 */
.L_x_221:
        /* <DEDUP_REMOVED lines=12> */
.L_x_224:
[----:B------:R-:W-:Y:S05]  /*1a590*/  BSYNC B1 ;  /* 0x0000000000017941 */ /* 0x000fea0003800000 */
.L_x_223:
        /* <DEDUP_REMOVED lines=12> */
.L_x_226:
[----:B------:R-:W-:Y:S05]  /*1a660*/  BSYNC B1 ;  /* 0x0000000000017941 */ /* 0x000fea0003800000 */
.L_x_225:
        /* <DEDUP_REMOVED lines=12> */
.L_x_228:
[----:B------:R-:W-:Y:S05]  /*1a730*/  BSYNC B1 ;  /* 0x0000000000017941 */ /* 0x000fea0003800000 */
.L_x_227:
        /* <DEDUP_REMOVED lines=12> */
.L_x_230:
[----:B------:R-:W-:Y:S05]  /*1a800*/  BSYNC B1 ;  /* 0x0000000000017941 */ /* 0x000fea0003800000 */
.L_x_229:
        /* <DEDUP_REMOVED lines=12> */
.L_x_232:
[----:B------:R-:W-:Y:S05]  /*1a8d0*/  BSYNC B1 ;  /* 0x0000000000017941 */ /* 0x000fea0003800000 */
.L_x_231:
        /* <DEDUP_REMOVED lines=12> */
.L_x_234:
[----:B------:R-:W-:Y:S05]  /*1a9a0*/  BSYNC B1 ;  /* 0x0000000000017941 */ /* 0x000fea0003800000 */
.L_x_233:
        /* <DEDUP_REMOVED lines=12> */
.L_x_236:
[----:B------:R-:W-:Y:S05]  /*1aa70*/  BSYNC B1 ;  /* 0x0000000000017941 */ /* 0x000fea0003800000 */
.L_x_235:
        /* <DEDUP_REMOVED lines=12> */
.L_x_238:
[----:B------:R-:W-:Y:S05]  /*1ab40*/  BSYNC B1 ;  /* 0x0000000000017941 */ /* 0x000fea0003800000 */
.L_x_237:
        /* <DEDUP_REMOVED lines=12> */
.L_x_240:
[----:B------:R-:W-:Y:S05]  /*1ac10*/  BSYNC B1 ;  /* 0x0000000000017941 */ /* 0x000fea0003800000 */
.L_x_239:
        /* <DEDUP_REMOVED lines=12> */
.L_x_242:
[----:B------:R-:W-:Y:S05]  /*1ace0*/  BSYNC B1 ;  /* 0x0000000000017941 */ /* 0x000fea0003800000 */
.L_x_241:
        /* <DEDUP_REMOVED lines=12> */
.L_x_244:
[----:B------:R-:W-:Y:S05]  /*1adb0*/  BSYNC B1 ;  /* 0x0000000000017941 */ /* 0x000fea0003800000 */
.L_x_243:
        /* <DEDUP_REMOVED lines=12> */
.L_x_246:
[----:B------:R-:W-:Y:S05]  /*1ae80*/  BSYNC B1 ;  /* 0x0000000000017941 */ /* 0x000fea0003800000 */
.L_x_245:
        /* <DEDUP_REMOVED lines=12> */
.L_x_248:
[----:B------:R-:W-:Y:S05]  /*1af50*/  BSYNC B1 ;  /* 0x0000000000017941 */ /* 0x000fea0003800000 */
.L_x_247:
        /* <DEDUP_REMOVED lines=12> */
.L_x_250:
[----:B------:R-:W-:Y:S05]  /*1b020*/  BSYNC B1 ;  /* 0x0000000000017941 */ /* 0x000fea0003800000 */
.L_x_249:
        /* <DEDUP_REMOVED lines=12> */
.L_x_252:
[----:B------:R-:W-:Y:S05]  /*1b0f0*/  BSYNC B1 ;  /* 0x0000000000017941 */ /* 0x000fea0003800000 */
.L_x_251:
        /* <DEDUP_REMOVED lines=12> */
.L_x_254:
[----:B------:R-:W-:Y:S05]  /*1b1c0*/  BSYNC B1 ;  /* 0x0000000000017941 */ /* 0x000fea0003800000 */
.L_x_253:
        /* <DEDUP_REMOVED lines=12> */
.L_x_256:
[----:B------:R-:W-:Y:S05]  /*1b290*/  BSYNC B1 ;  /* 0x0000000000017941 */ /* 0x000fea0003800000 */
.L_x_255:
[----:B0-----:R-:W2:Y:S01]  /*1b2a0*/  LDL.LU R5, [R1+0x200] ;  /* 0x0002000001057983 */ /* 0x001ea20000300800 */
[----:B-----5:R-:W-:Y:S01]  /*1b2b0*/  LOP3.LUT R4, R4, 0xff, RZ, 0xc0, !PT ;  /* 0x000000ff04047812 */ /* 0x020fe200078ec0ff */
[----:B------:R-:W-:Y:S01]  /*1b2c0*/  BSSY B1, `(.L_x_257) ;  /* 0x000000b000017945 */ /* 0x000fe20003800000 */
[----:B------:R-:W-:Y:S02]  /*1b2d0*/  ISETP.LT.OR P2, PT, R0, 0xda, !P0 ;  /* 0x000000da0000780c */ /* 0x000fe40004741670 */
[----:B------:R-:W-:-:S05]  /*1b2e0*/  F2FP.F16.E5M2.UNPACK_B R4, R4 ;  /* 0x00000004ff04723e */ /* 0x000fca00020004ff */
[----:B------:R-:W-:-:S05]  /*1b2f0*/  HADD2.F32 R4, -RZ, R4.H0_H0 ;  /* 0x20000004ff047230 */ /* 0x000fca0000004100 */
[----:B------:R-:W-:-:S04]  /*1b300*/  FMUL R4, R4, UR21 ;  /* 0x0000001504047c20 */ /* 0x000fc80008400000 */
[----:B--2---:R-:W-:-:S05]  /*1b310*/  FFMA R4, R5, UR20, R4 ;  /* 0x0000001405047c23 */ /* 0x004fca0008000004 */
[----:B------:R-:W-:Y:S02]  /*1b320*/  F2FP.SATFINITE.E5M2.F32.PACK_AB_MERGE_C R5, RZ, R4, RZ ;  /* 0x00000004ff05723e */ /* 0x000fe400048060ff */
[----:B------:R-:W-:-:S03]  /*1b330*/  PRMT R4, RZ, 0x7610, R4 ;  /* 0x00007610ff047816 */ /* 0x000fc60000000004 */
[----:B------:R0:W-:Y:S01]  /*1b340*/  @!P3 STG.E.U8 desc[UR14][R24.64+0xd8], R5 ;  /* 0x0000d8051800b986 */ /* 0x0001e2000c10110e */
[----:B------:R-:W-:Y:S05]  /*1b350*/  @P2 BRA `(.L_x_258) ;  /* 0x0000000000042947 */ /* 0x000fea0003800000 */
[----:B------:R2:W5:Y:S02]  /*1b360*/  LDG.E.U8 R4, desc[UR14][R32.64+0xd9] ;  /* 0x0000d90e20047981 */ /* 0x000564000c1e1100 */
.L_x_258:
[----:B------:R-:W-:Y:S05]  /*1b370*/  BSYNC B1 ;  /* 0x0000000000017941 */ /* 0x000fea0003800000 */
.L_x_257:
[----:B0-----:R-:W3:Y:S01]  /*1b380*/  LDL.LU R5, [R1+0x204] ;  /* 0x0002040001057983 */ /* 0x001ee20000300800 */
[----:B-----5:R-:W-:Y:S01]  /*1b390*/  LOP3.LUT R4, R4, 0xff, RZ, 0xc0, !PT ;  /* 0x000000ff04047812 */ /* 0x020fe200078ec0ff */
[----:B------:R-:W-:Y:S01]  /*1b3a0*/  BSSY B1, `(.L_x_259) ;  /* 0x000000b000017945 */ /* 0x000fe20003800000 */
[----:B------:R-:W-:Y:S02]  /*1b3b0*/  ISETP.LT.OR P3, PT, R0, 0xd9, !P1 ;  /* 0x000000d90000780c */ /* 0x000fe40004f61670 */
[----:B------:R-:W-:-:S05]  /*1b3c0*/  F2FP.F16.E5M2.UNPACK_B R4, R4 ;  /* 0x00000004ff04723e */ /* 0x000fca00020004ff */
[----:B------:R-:W-:-:S05]  /*1b3d0*/  HADD2.F32 R4, -RZ, R4.H0_H0 ;  /* 0x20000004ff047230 */ /* 0x000fca0000004100 */
[----:B------:R-:W-:-:S04]  /*1b3e0*/  FMUL R4, R4, UR21 ;  /* 0x0000001504047c20 */ /* 0x000fc80008400000 */
[----:B---3--:R-:W-:-:S05]  /*1b3f0*/  FFMA R4, R5, UR20, R4 ;  /* 0x0000001405047c23 */ /* 0x008fca0008000004 */
[----:B------:R-:W-:Y:S02]  /*1b400*/  F2FP.SATFINITE.E5M2.F32.PACK_AB_MERGE_C R5, RZ, R4, RZ ;  /* 0x00000004ff05723e */ /* 0x000fe400048060ff */
[----:B------:R-:W-:-:S03]  /*1b410*/  PRMT R4, RZ, 0x7610, R4 ;  /* 0x00007610ff047816 */ /* 0x000fc60000000004 */
[----:B------:R0:W-:Y:S01]  /*1b420*/  @!P2 STG.E.U8 desc[UR14][R24.64+0xd9], R5 ;  /* 0x0000d9051800a986 */ /* 0x0001e2000c10110e */
[----:B------:R-:W-:Y:S05]  /*1b430*/  @P3 BRA `(.L_x_260) ;  /* 0x0000000000043947 */ /* 0x000fea0003800000 */
[----:B------:R3:W5:Y:S02]  /*1b440*/  LDG.E.U8 R4, desc[UR14][R2.64+0xd8] ;  /* 0x0000d80e02047981 */ /* 0x000764000c1e1100 */
.L_x_260:
[----:B------:R-:W-:Y:S05]  /*1b450*/  BSYNC B1 ;  /* 0x0000000000017941 */ /* 0x000fea0003800000 */
.L_x_259:
        /* <DEDUP_REMOVED lines=13> */
.L_x_262:
[----:B------:R-:W-:Y:S05]  /*1b530*/  BSYNC B1 ;  /* 0x0000000000017941 */ /* 0x000fea0003800000 */
.L_x_261:
        /* <DEDUP_REMOVED lines=13> */
.L_x_264:
[----:B------:R-:W-:Y:S05]  /*1b610*/  BSYNC B1 ;  /* 0x0000000000017941 */ /* 0x000fea0003800000 */
.L_x_263:
        /* <DEDUP_REMOVED lines=13> */
.L_x_266:
[----:B------:R-:W-:Y:S05]  /*1b6f0*/  BSYNC B1 ;  /* 0x0000000000017941 */ /* 0x000fea0003800000 */
.L_x_265:
        /* <DEDUP_REMOVED lines=13> */
.L_x_268:
[----:B------:R-:W-:Y:S05]  /*1b7d0*/  BSYNC B1 ;  /* 0x0000000000017941 */ /* 0x000fea0003800000 */
.L_x_267:
        /* <DEDUP_REMOVED lines=13> */
.L_x_270:
[----:B------:R-:W-:Y:S05]  /*1b8b0*/  BSYNC B1 ;  /* 0x0000000000017941 */ /* 0x000fea0003800000 */
.L_x_269:
        /* <DEDUP_REMOVED lines=13> */
.L_x_272:
[----:B------:R-:W-:Y:S05]  /*1b990*/  BSYNC B1 ;  /* 0x0000000000017941 */ /* 0x000fea0003800000 */
.L_x_271:
        /* <DEDUP_REMOVED lines=13> */
.L_x_274:
[----:B------:R-:W-:Y:S05]  /*1ba70*/  BSYNC B1 ;  /* 0x0000000000017941 */ /* 0x000fea0003800000 */
.L_x_273:
        /* <DEDUP_REMOVED lines=13> */
.L_x_276:
[----:B------:R-:W-:Y:S05]  /*1bb50*/  BSYNC B1 ;  /* 0x0000000000017941 */ /* 0x000fea0003800000 */
.L_x_275:
        /* <DEDUP_REMOVED lines=13> */
.L_x_278:
[----:B------:R-:W-:Y:S05]  /*1bc30*/  BSYNC B1 ;  /* 0x0000000000017941 */ /* 0x000fea0003800000 */
.L_x_277:
        /* <DEDUP_REMOVED lines=13> */
.L_x_280:
[----:B------:R-:W-:Y:S05]  /*1bd10*/  BSYNC B1 ;  /* 0x0000000000017941 */ /* 0x000fea0003800000 */
.L_x_279:
        /* <DEDUP_REMOVED lines=13> */
.L_x_282:
[----:B------:R-:W-:Y:S05]  /*1bdf0*/  BSYNC B1 ;  /* 0x0000000000017941 */ /* 0x000fea0003800000 */
.L_x_281:
        /* <DEDUP_REMOVED lines=13> */
.L_x_284:
[----:B------:R-:W-:Y:S05]  /*1bed0*/  BSYNC B1 ;  /* 0x0000000000017941 */ /* 0x000fea0003800000 */
.L_x_283:
        /* <DEDUP_REMOVED lines=13> */
.L_x_286:
[----:B------:R-:W-:Y:S05]  /*1bfb0*/  BSYNC B1 ;  /* 0x0000000000017941 */ /* 0x000fea0003800000 */
.L_x_285:
        /* <DEDUP_REMOVED lines=13> */
.L_x_288:
[----:B------:R-:W-:Y:S05]  /*1c090*/  BSYNC B1 ;  /* 0x0000000000017941 */ /* 0x000fea0003800000 */
.L_x_287:
        /* <DEDUP_REMOVED lines=13> */
.L_x_290:
[----:B------:R-:W-:Y:S05]  /*1c170*/  BSYNC B1 ;  /* 0x0000000000017941 */ /* 0x000fea0003800000 */
.L_x_289:
        /* <DEDUP_REMOVED lines=13> */
.L_x_292:
[----:B------:R-:W-:Y:S05]  /*1c250*/  BSYNC B1 ;  /* 0x0000000000017941 */ /* 0x000fea0003800000 */
.L_x_291:
        /* <DEDUP_REMOVED lines=13> */
.L_x_294:
[----:B------:R-:W-:Y:S05]  /*1c330*/  BSYNC B1 ;  /* 0x0000000000017941 */ /* 0x000fea0003800000 */
.L_x_293:
[----:B------:R-:W2:Y:S01]  /*1c340*/  LDL.LU R7, [R1+0x24c] ;  /* 0x00024c0001077983 */ /* 0x000ea20000300800 */
[----:B-----5:R-:W-:Y:S01]  /*1c350*/  LOP3.LUT R4, R4, 0xff, RZ, 0xc0, !PT ;  /* 0x000000ff04047812 */ /* 0x020fe200078ec0ff */
[----:B------:R-:W-:Y:S01]  /*1c360*/  BSSY B1, `(.L_x_295) ;  /* 0x0000013000017945 */ /* 0x000fe20003800000 */
[----:B0-----:R-:W-:Y:S02]  /*1c370*/  IADD3 R5, P0, R35, 0x80, RZ ;  /* 0x0000008023057810 */ /* 0x001fe40007f1e0ff */
[----:B------:R-:W-:-:S03]  /*1c380*/  F2FP.F16.E5M2.UNPACK_B R4, R4 ;  /* 0x00000004ff04723e */ /* 0x000fc600020004ff */
[----:B--234-:R-:W-:Y:S01]  /*1c390*/  IMAD.X R2, RZ, RZ, R37, P0 ;  /* 0x000000ffff027224 */ /* 0x01cfe200000e0625 */
[----:B------:R-:W-:Y:S01]  /*1c3a0*/  ISETP.GE.AND P0, PT, R34, 0x81, PT ;  /* 0x000000812200780c */ /* 0x000fe20003f06270 */
[----:B------:R-:W-:Y:S02]  /*1c3b0*/  HADD2.F32 R4, -RZ, R4.H0_H0 ;  /* 0x20000004ff047230 */ /* 0x000fe40000004100 */
[----:B------:R-:W-:Y:S01]  /*1c3c0*/  IMAD R6, R2, UR6, RZ ;  /* 0x0000000602067c24 */ /* 0x000fe2000f8e02ff */
[----:B------:R-:W-:Y:S01]  /*1c3d0*/  ISETP.LT.OR P3, PT, R0, 0x1, !P0 ;  /* 0x000000010000780c */ /* 0x000fe20004761670 */
[----:B------:R-:W-:-:S04]  /*1c3e0*/  IMAD.WIDE.U32 R2, R5, UR6, R38 ;  /* 0x0000000605027c25 */ /* 0x000fc8000f8e0026 */
[----:B------:R-:W-:Y:S01]  /*1c3f0*/  FMUL R4, R4, UR21 ;  /* 0x0000001504047c20 */ /* 0x000fe20008400000 */
[----:B------:R-:W-:Y:S01]  /*1c400*/  IMAD R5, R5, UR7, R6 ;  /* 0x0000000705057c24 */ /* 0x000fe2000f8e0206 */
[----:B------:R-:W-:-:S04]  /*1c410*/  IADD3 R2, P2, R2, UR8, RZ ;  /* 0x0000000802027c10 */ /* 0x000fc8000ff5e0ff */
[----:B------:R-:W-:Y:S01]  /*1c420*/  IADD3.X R3, R3, UR9, R5, P2, !PT ;  /* 0x0000000903037c10 */ /* 0x000fe200097fe405 */
[----:B------:R-:W-:-:S05]  /*1c430*/  FFMA R4, R7, UR20, R4 ;  /* 0x0000001407047c23 */ /* 0x000fca0008000004 */
[----:B------:R-:W-:Y:S02]  /*1c440*/  F2FP.SATFINITE.E5M2.F32.PACK_AB_MERGE_C R7, RZ, R4, RZ ;  /* 0x00000004ff07723e */ /* 0x000fe400048060ff */
[----:B------:R-:W-:-:S03]  /*1c450*/  PRMT R4, RZ, 0x7610, R4 ;  /* 0x00007610ff047816 */ /* 0x000fc60000000004 */
[----:B------:R0:W-:Y:S01]  /*1c460*/  @!P1 STG.E.U8 desc[UR14][R26.64+0xf9], R7 ;  /* 0x0000f9071a009986 */ /* 0x0001e2000c10110e */
[----:B------:R-:W-:Y:S05]  /*1c470*/  @P3 BRA `(.L_x_296) ;  /* 0x0000000000043947 */ /* 0x000fea0003800000 */
[----:B------:R2:W5:Y:S02]  /*1c480*/  LDG.E.U8 R4, desc[UR14][R2.64] ;  /* 0x0000000e02047981 */ /* 0x000564000c1e1100 */
.L_x_296:
[----:B------:R-:W-:Y:S05]  /*1c490*/  BSYNC B1 ;  /* 0x0000000000017941 */ /* 0x000fea0003800000 */
.L_x_295:
[----:B------:R-:W3:Y:S01]  /*1c4a0*/  LDL.LU R5, [R1+0x250] ;  /* 0x0002500001057983 */ /* 0x000ee20000300800 */
        /* <DEDUP_REMOVED lines=12> */
.L_x_298:
[----:B------:R-:W-:Y:S05]  /*1c570*/  BSYNC B1 ;  /* 0x0000000000017941 */ /* 0x000fea0003800000 */
.L_x_297:
[----:B---3--:R-:W3:Y:S01]  /*1c580*/  LDL.LU R5, [R1+0x254] ;  /* 0x0002540001057983 */ /* 0x008ee20000300800 */
[----:B-----5:R-:W-:Y:S01]  /*1c590*/  LOP3.LUT R4, R4, 0xff, RZ, 0xc0, !PT ;  /* 0x000000ff04047812 */ /* 0x020fe200078ec0ff */
[----:B------:R-:W-:Y:S01]  /*1c5a0*/  BSSY B1, `(.L_x_299) ;  /* 0x0000013000017945 */ /* 0x000fe20003800000 */
[----:B------:R-:W-:Y:S02]  /*1c5b0*/  IADD3 R35, P1, R35, 0x88, RZ ;  /* 0x0000008823237810 */ /* 0x000fe40007f3e0ff */
[----:B------:R-:W-:Y:S02]  /*1c5c0*/  F2FP.F16.E5M2.UNPACK_B R4, R4 ;  /* 0x00000004ff04723e */ /* 0x000fe400020004ff */
[----:B------:R-:W-:Y:S01]  /*1c5d0*/  PRMT R6, RZ, 0x7610, R6 ;  /* 0x00007610ff067816 */ /* 0x000fe20000000006 */
[----:B------:R-:W-:Y:S01]  /*1c5e0*/  IMAD.X R36, RZ, RZ, R37, P1 ;  /* 0x000000ffff247224 */ /* 0x000fe200008e0625 */
[----:B------:R-:W-:Y:S01]  /*1c5f0*/  ISETP.GE.AND P1, PT, R34, 0x89, PT ;  /* 0x000000892200780c */ /* 0x000fe20003f26270 */
[----:B------:R-:W-:-:S02]  /*1c600*/  HADD2.F32 R4, -RZ, R4.H0_H0 ;  /* 0x20000004ff047230 */ /* 0x000fc40000004100 */
[----:B------:R-:W-:Y:S01]  /*1c610*/  IMAD R36, R36, UR6, RZ ;  /* 0x0000000624247c24 */ /* 0x000fe2000f8e02ff */
[----:B------:R-:W-:Y:S01]  /*1c620*/  ISETP.LT.OR P5, PT, R0, 0x1, !P1 ;  /* 0x000000010000780c */ /* 0x000fe20004fa1670 */
[----:B------:R-:W-:-:S04]  /*1c630*/  IMAD.WIDE.U32 R38, R35, UR6, R38 ;  /* 0x0000000623267c25 */ /* 0x000fc8000f8e0026 */
[----:B------:R-:W-:Y:S01]  /*1c640*/  FMUL R4, R4, UR21 ;  /* 0x0000001504047c20 */ /* 0x000fe20008400000 */
[----:B------:R-:W-:-:S03]  /*1c650*/  IMAD R35, R35, UR7, R36 ;  /* 0x0000000723237c24 */ /* 0x000fc6000f8e0224 */
[----:B---3--:R-:W-:Y:S01]  /*1c660*/  FFMA R5, R5, UR20, R4 ;  /* 0x0000001405057c23 */ /* 0x008fe20008000004 */
[----:B------:R-:W-:-:S04]  /*1c670*/  IADD3 R4, P3, R38, UR8, RZ ;  /* 0x0000000826047c10 */ /* 0x000fc8000ff7e0ff */
[----:B0-----:R-:W-:Y:S02]  /*1c680*/  F2FP.SATFINITE.E5M2.F32.PACK_AB_MERGE_C R7, RZ, R5, RZ ;  /* 0x00000005ff07723e */ /* 0x001fe400048060ff */
[----:B------:R-:W-:-:S03]  /*1c690*/  IADD3.X R5, R39, UR9, R35, P3, !PT ;  /* 0x0000000927057c10 */ /* 0x000fc60009ffe423 */
[----:B------:R0:W-:Y:S01]  /*1c6a0*/  @!P2 STG.E.U8 desc[UR14][R30.64+0x1], R7 ;  /* 0x000001071e00a986 */ /* 0x0001e2000c10110e */
[----:B------:R-:W-:Y:S05]  /*1c6b0*/  @P5 BRA `(.L_x_300) ;  /* 0x0000000000045947 */ /* 0x000fea0003800000 */
[----:B------:R3:W5:Y:S02]  /*1c6c0*/  LDG.E.U8 R6, desc[UR14][R4.64] ;  /* 0x0000000e04067981 */ /* 0x000764000c1e1100 */
.L_x_300:
[----:B------:R-:W-:Y:S05]  /*1c6d0*/  BSYNC B1 ;  /* 0x0000000000017941 */ /* 0x000fea0003800000 */
.L_x_299:
        /* <DEDUP_REMOVED lines=13> */
.L_x_302:
[----:B------:R-:W-:Y:S05]  /*1c7b0*/  BSYNC B1 ;  /* 0x0000000000017941 */ /* 0x000fea0003800000 */
.L_x_301:
        /* <DEDUP_REMOVED lines=13> */
.L_x_304:
[----:B------:R-:W-:Y:S05]  /*1c890*/  BSYNC B1 ;  /* 0x0000000000017941 */ /* 0x000fea0003800000 */
.L_x_303:
        /* <DEDUP_REMOVED lines=13> */
.L_x_306:
[----:B------:R-:W-:Y:S05]  /*1c970*/  BSYNC B1 ;  /* 0x0000000000017941 */ /* 0x000fea0003800000 */
.L_x_305:
        /* <DEDUP_REMOVED lines=13> */
.L_x_308:
[----:B------:R-:W-:Y:S05]  /*1ca50*/  BSYNC B1 ;  /* 0x0000000000017941 */ /* 0x000fea0003800000 */
.L_x_307:
        /* <DEDUP_REMOVED lines=13> */
.L_x_310:
[----:B------:R-:W-:Y:S05]  /*1cb30*/  BSYNC B1 ;  /* 0x0000000000017941 */ /* 0x000fea0003800000 */
.L_x_309:
        /* <DEDUP_REMOVED lines=13> */
.L_x_312:
[----:B------:R-:W-:Y:S05]  /*1cc10*/  BSYNC B1 ;  /* 0x0000000000017941 */ /* 0x000fea0003800000 */
.L_x_311:
        /* <DEDUP_REMOVED lines=13> */
.L_x_314:
[----:B------:R-:W-:Y:S05]  /*1ccf0*/  BSYNC B1 ;  /* 0x0000000000017941 */ /* 0x000fea0003800000 */
.L_x_313:
        /* <DEDUP_REMOVED lines=13> */
.L_x_316:
[----:B------:R-:W-:Y:S05]  /*1cdd0*/  BSYNC B1 ;  /* 0x0000000000017941 */ /* 0x000fea0003800000 */
.L_x_315:
        /* <DEDUP_REMOVED lines=13> */
.L_x_318:
[----:B------:R-:W-:Y:S05]  /*1ceb0*/  BSYNC B1 ;  /* 0x0000000000017941 */ /* 0x000fea0003800000 */
.L_x_317:
        /* <DEDUP_REMOVED lines=13> */
.L_x_320:
[----:B------:R-:W-:Y:S05]  /*1cf90*/  BSYNC B1 ;  /* 0x0000000000017941 */ /* 0x000fea0003800000 */
.L_x_319:
        /* <DEDUP_REMOVED lines=13> */
.L_x_322:
[----:B------:R-:W-:Y:S05]  /*1d070*/  BSYNC B1 ;  /* 0x0000000000017941 */ /* 0x000fea0003800000 */
.L_x_321:
        /* <DEDUP_REMOVED lines=13> */
.L_x_324:
[----:B------:R-:W-:Y:S05]  /*1d150*/  BSYNC B1 ;  /* 0x0000000000017941 */ /* 0x000fea0003800000 */
.L_x_323:
        /* <DEDUP_REMOVED lines=13> */
.L_x_326:
[----:B------:R-:W-:Y:S05]  /*1d230*/  BSYNC B1 ;  /* 0x0000000000017941 */ /* 0x000fea0003800000 */
.L_x_325:
        /* <DEDUP_REMOVED lines=13> */
.L_x_328:
[----:B------:R-:W-:Y:S05]  /*1d310*/  BSYNC B1 ;  /* 0x0000000000017941 */ /* 0x000fea0003800000 */
.L_x_327:
        /* <DEDUP_REMOVED lines=13> */
.L_x_330:
[----:B------:R-:W-:Y:S05]  /*1d3f0*/  BSYNC B1 ;  /* 0x0000000000017941 */ /* 0x000fea0003800000 */
.L_x_329:
        /* <DEDUP_REMOVED lines=13> */
.L_x_332:
[----:B------:R-:W-:Y:S05]  /*1d4d0*/  BSYNC B1 ;  /* 0x0000000000017941 */ /* 0x000fea0003800000 */
.L_x_331:
        /* <DEDUP_REMOVED lines=13> */
.L_x_334:
[----:B------:R-:W-:Y:S05]  /*1d5b0*/  BSYNC B1 ;  /* 0x0000000000017941 */ /* 0x000fea0003800000 */
.L_x_333:
        /* <DEDUP_REMOVED lines=13> */
.L_x_336:
[----:B------:R-:W-:Y:S05]  /*1d690*/  BSYNC B1 ;  /* 0x0000000000017941 */ /* 0x000fea0003800000 */
.L_x_335:
        /* <DEDUP_REMOVED lines=13> */
.L_x_338:
[----:B------:R-:W-:Y:S05]  /*1d770*/  BSYNC B1 ;  /* 0x0000000000017941 */ /* 0x000fea0003800000 */
.L_x_337:
        /* <DEDUP_REMOVED lines=13> */
.L_x_340:
[----:B------:R-:W-:Y:S05]  /*1d850*/  BSYNC B1 ;  /* 0x0000000000017941 */ /* 0x000fea0003800000 */
.L_x_339:
        /* <DEDUP_REMOVED lines=13> */
.L_x_342:
[----:B------:R-:W-:Y:S05]  /*1d930*/  BSYNC B1 ;  /* 0x0000000000017941 */ /* 0x000fea0003800000 */
.L_x_341:
        /* <DEDUP_REMOVED lines=13> */
.L_x_344:
[----:B------:R-:W-:Y:S05]  /*1da10*/  BSYNC B1 ;  /* 0x0000000000017941 */ /* 0x000fea0003800000 */
.L_x_343:
        /* <DEDUP_REMOVED lines=13> */
.L_x_346:
[----:B------:R-:W-:Y:S05]  /*1daf0*/  BSYNC B1 ;  /* 0x0000000000017941 */ /* 0x000fea0003800000 */
.L_x_345:
        /* <DEDUP_REMOVED lines=13> */
.L_x_348:
[----:B------:R-:W-:Y:S05]  /*1dbd0*/  BSYNC B1 ;  /* 0x0000000000017941 */ /* 0x000fea0003800000 */
.L_x_347:
        /* <DEDUP_REMOVED lines=13> */
.L_x_350:
[----:B------:R-:W-:Y:S05]  /*1dcb0*/  BSYNC B1 ;  /* 0x0000000000017941 */ /* 0x000fea0003800000 */
.L_x_349:
        /* <DEDUP_REMOVED lines=13> */
.L_x_352:
[----:B------:R-:W-:Y:S05]  /*1dd90*/  BSYNC B1 ;  /* 0x0000000000017941 */ /* 0x000fea0003800000 */
.L_x_351:
        /* <DEDUP_REMOVED lines=13> */
.L_x_354:
[----:B------:R-:W-:Y:S05]  /*1de70*/  BSYNC B1 ;  /* 0x0000000000017941 */ /* 0x000fea0003800000 */
.L_x_353:
        /* <DEDUP_REMOVED lines=13> */
.L_x_356:
[----:B------:R-:W-:Y:S05]  /*1df50*/  BSYNC B1 ;  /* 0x0000000000017941 */ /* 0x000fea0003800000 */
.L_x_355:
        /* <DEDUP_REMOVED lines=13> */
.L_x_358:
[----:B------:R-:W-:Y:S05]  /*1e030*/  BSYNC B1 ;  /* 0x0000000000017941 */ /* 0x000fea0003800000 */
.L_x_357:
        /* <DEDUP_REMOVED lines=13> */
.L_x_360:
[----:B------:R-:W-:Y:S05]  /*1e110*/  BSYNC B1 ;  /* 0x0000000000017941 */ /* 0x000fea0003800000 */
.L_x_359:
        /* <DEDUP_REMOVED lines=13> */
.L_x_362:
[----:B------:R-:W-:Y:S05]  /*1e1f0*/  BSYNC B1 ;  /* 0x0000000000017941 */ /* 0x000fea0003800000 */
.L_x_361:
        /* <DEDUP_REMOVED lines=13> */
.L_x_364:
[----:B------:R-:W-:Y:S05]  /*1e2d0*/  BSYNC B1 ;  /* 0x0000000000017941 */ /* 0x000fea0003800000 */
.L_x_363:
        /* <DEDUP_REMOVED lines=13> */
.L_x_366:
[----:B------:R-:W-:Y:S05]  /*1e3b0*/  BSYNC B1 ;  /* 0x0000000000017941 */ /* 0x000fea0003800000 */
.L_x_365:
        /* <DEDUP_REMOVED lines=13> */
.L_x_368:
[----:B------:R-:W-:Y:S05]  /*1e490*/  BSYNC B1 ;  /* 0x0000000000017941 */ /* 0x000fea0003800000 */
.L_x_367:
        /* <DEDUP_REMOVED lines=13> */
.L_x_370:
[----:B------:R-:W-:Y:S05]  /*1e570*/  BSYNC B1 ;  /* 0x0000000000017941 */ /* 0x000fea0003800000 */
.L_x_369:
        /* <DEDUP_REMOVED lines=13> */
.L_x_372:
[----:B------:R-:W-:Y:S05]  /*1e650*/  BSYNC B1 ;  /* 0x0000000000017941 */ /* 0x000fea0003800000 */
.L_x_371:
        /* <DEDUP_REMOVED lines=13> */
.L_x_374:
[----:B------:R-:W-:Y:S05]  /*1e730*/  BSYNC B1 ;  /* 0x0000000000017941 */ /* 0x000fea0003800000 */
.L_x_373:
        /* <DEDUP_REMOVED lines=13> */
.L_x_376:
[----:B------:R-:W-:Y:S05]  /*1e810*/  BSYNC B1 ;  /* 0x0000000000017941 */ /* 0x000fea0003800000 */
.L_x_375:
        /* <DEDUP_REMOVED lines=13> */
.L_x_378:
[----:B------:R-:W-:Y:S05]  /*1e8f0*/  BSYNC B1 ;  /* 0x0000000000017941 */ /* 0x000fea0003800000 */
.L_x_377:
        /* <DEDUP_REMOVED lines=13> */
.L_x_380:
[----:B------:R-:W-:Y:S05]  /*1e9d0*/  BSYNC B1 ;  /* 0x0000000000017941 */ /* 0x000fea0003800000 */
.L_x_379:
        /* <DEDUP_REMOVED lines=13> */
.L_x_382:
[----:B------:R-:W-:Y:S05]  /*1eab0*/  BSYNC B1 ;  /* 0x0000000000017941 */ /* 0x000fea0003800000 */
.L_x_381:
        /* <DEDUP_REMOVED lines=13> */
.L_x_384:
[----:B------:R-:W-:Y:S05]  /*1eb90*/  BSYNC B1 ;  /* 0x0000000000017941 */ /* 0x000fea0003800000 */
.L_x_383:
        /* <DEDUP_REMOVED lines=13> */
.L_x_386:
[----:B------:R-:W-:Y:S05]  /*1ec70*/  BSYNC B1 ;  /* 0x0000000000017941 */ /* 0x000fea0003800000 */
.L_x_385:
        /* <DEDUP_REMOVED lines=13> */
.L_x_388:
[----:B------:R-:W-:Y:S05]  /*1ed50*/  BSYNC B1 ;  /* 0x0000000000017941 */ /* 0x000fea0003800000 */
.L_x_387:
        /* <DEDUP_REMOVED lines=13> */
.L_x_390:
[----:B------:R-:W-:Y:S05]  /*1ee30*/  BSYNC B1 ;  /* 0x0000000000017941 */ /* 0x000fea0003800000 */
.L_x_389:
        /* <DEDUP_REMOVED lines=13> */
.L_x_392:
[----:B------:R-:W-:Y:S05]  /*1ef10*/  BSYNC B1 ;  /* 0x0000000000017941 */ /* 0x000fea0003800000 */
.L_x_391:
        /* <DEDUP_REMOVED lines=13> */
.L_x_394:
[----:B------:R-:W-:Y:S05]  /*1eff0*/  BSYNC B1 ;  /* 0x0000000000017941 */ /* 0x000fea0003800000 */
.L_x_393:
        /* <DEDUP_REMOVED lines=13> */
.L_x_396:
[----:B------:R-:W-:Y:S05]  /*1f0d0*/  BSYNC B1 ;  /* 0x0000000000017941 */ /* 0x000fea0003800000 */
.L_x_395:
        /* <DEDUP_REMOVED lines=13> */
.L_x_398:
[----:B------:R-:W-:Y:S05]  /*1f1b0*/  BSYNC B1 ;  /* 0x0000000000017941 */ /* 0x000fea0003800000 */
.L_x_397:
        /* <DEDUP_REMOVED lines=13> */
.L_x_400:
[----:B------:R-:W-:Y:S05]  /*1f290*/  BSYNC B1 ;  /* 0x0000000000017941 */ /* 0x000fea0003800000 */
.L_x_399:
        /* <DEDUP_REMOVED lines=13> */
.L_x_402:
[----:B------:R-:W-:Y:S05]  /*1f370*/  BSYNC B1 ;  /* 0x0000000000017941 */ /* 0x000fea0003800000 */
.L_x_401:
        /* <DEDUP_REMOVED lines=13> */
.L_x_404:
[----:B------:R-:W-:Y:S05]  /*1f450*/  BSYNC B1 ;  /* 0x0000000000017941 */ /* 0x000fea0003800000 */
.L_x_403:
        /* <DEDUP_REMOVED lines=13> */
.L_x_406:
[----:B------:R-:W-:Y:S05]  /*1f530*/  BSYNC B1 ;  /* 0x0000000000017941 */ /* 0x000fea0003800000 */
.L_x_405:
        /* <DEDUP_REMOVED lines=13> */
.L_x_408:
[----:B------:R-:W-:Y:S05]  /*1f610*/  BSYNC B1 ;  /* 0x0000000000017941 */ /* 0x000fea0003800000 */
.L_x_407:
        /* <DEDUP_REMOVED lines=13> */
.L_x_410:
[----:B------:R-:W-:Y:S05]  /*1f6f0*/  BSYNC B1 ;  /* 0x0000000000017941 */ /* 0x000fea0003800000 */
.L_x_409:
        /* <DEDUP_REMOVED lines=13> */
.L_x_412:
[----:B------:R-:W-:Y:S05]  /*1f7d0*/  BSYNC B1 ;  /* 0x0000000000017941 */ /* 0x000fea0003800000 */
.L_x_411:
        /* <DEDUP_REMOVED lines=13> */
.L_x_414:
[----:B------:R-:W-:Y:S05]  /*1f8b0*/  BSYNC B1 ;  /* 0x0000000000017941 */ /* 0x000fea0003800000 */
.L_x_413:
        /* <DEDUP_REMOVED lines=13> */
.L_x_416:
[----:B------:R-:W-:Y:S05]  /*1f990*/  BSYNC B1 ;  /* 0x0000000000017941 */ /* 0x000fea0003800000 */
.L_x_415:
        /* <DEDUP_REMOVED lines=13> */
.L_x_418:
[----:B------:R-:W-:Y:S05]  /*1fa70*/  BSYNC B1 ;  /* 0x0000000000017941 */ /* 0x000fea0003800000 */
.L_x_417:
        /* <DEDUP_REMOVED lines=13> */
.L_x_420:
[----:B------:R-:W-:Y:S05]  /*1fb50*/  BSYNC B1 ;  /* 0x0000000000017941 */ /* 0x000fea0003800000 */
.L_x_419:
        /* <DEDUP_REMOVED lines=13> */
.L_x_422:
[----:B------:R-:W-:Y:S05]  /*1fc30*/  BSYNC B1 ;  /* 0x0000000000017941 */ /* 0x000fea0003800000 */
.L_x_421:
        /* <DEDUP_REMOVED lines=13> */
.L_x_424:
[----:B------:R-:W-:Y:S05]  /*1fd10*/  BSYNC B1 ;  /* 0x0000000000017941 */ /* 0x000fea0003800000 */
.L_x_423:
        /* <DEDUP_REMOVED lines=13> */
.L_x_426:
[----:B------:R-:W-:Y:S05]  /*1fdf0*/  BSYNC B1 ;  /* 0x0000000000017941 */ /* 0x000fea0003800000 */
.L_x_425:
        /* <DEDUP_REMOVED lines=13> */
.L_x_428:
[----:B------:R-:W-:Y:S05]  /*1fed0*/  BSYNC B1 ;  /* 0x0000000000017941 */ /* 0x000fea0003800000 */
.L_x_427:
        /* <DEDUP_REMOVED lines=13> */
.L_x_430:
[----:B------:R-:W-:Y:S05]  /*1ffb0*/  BSYNC B1 ;  /* 0x0000000000017941 */ /* 0x000fea0003800000 */
.L_x_429:
        /* <DEDUP_REMOVED lines=13> */
.L_x_432:
[----:B------:R-:W-:Y:S05]  /*20090*/  BSYNC B1 ;  /* 0x0000000000017941 */ /* 0x000fea0003800000 */
.L_x_431:
        /* <DEDUP_REMOVED lines=13> */
.L_x_434:
[----:B------:R-:W-:Y:S05]  /*20170*/  BSYNC B1 ;  /* 0x0000000000017941 */ /* 0x000fea0003800000 */
.L_x_433:
        /* <DEDUP_REMOVED lines=13> */
.L_x_436:
[----:B------:R-:W-:Y:S05]  /*20250*/  BSYNC B1 ;  /* 0x0000000000017941 */ /* 0x000fea0003800000 */
.L_x_435:
        /* <DEDUP_REMOVED lines=13> */
.L_x_438:
[----:B------:R-:W-:Y:S05]  /*20330*/  BSYNC B1 ;  /* 0x0000000000017941 */ /* 0x000fea0003800000 */
.L_x_437:
        /* <DEDUP_REMOVED lines=13> */
.L_x_440:
[----:B------:R-:W-:Y:S05]  /*20410*/  BSYNC B1 ;  /* 0x0000000000017941 */ /* 0x000fea0003800000 */
.L_x_439:
        /* <DEDUP_REMOVED lines=13> */
.L_x_442:
[----:B------:R-:W-:Y:S05]  /*204f0*/  BSYNC B1 ;  /* 0x0000000000017941 */ /* 0x000fea0003800000 */
.L_x_441:
        /* <DEDUP_REMOVED lines=13> */
.L_x_444:
[----:B------:R-:W-:Y:S05]  /*205d0*/  BSYNC B1 ;  /* 0x0000000000017941 */ /* 0x000fea0003800000 */
.L_x_443:
        /* <DEDUP_REMOVED lines=13> */
.L_x_446:
[----:B------:R-:W-:Y:S05]  /*206b0*/  BSYNC B1 ;  /* 0x0000000000017941 */ /* 0x000fea0003800000 */
.L_x_445:
        /* <DEDUP_REMOVED lines=13> */
.L_x_448:
[----:B------:R-:W-:Y:S05]  /*20790*/  BSYNC B1 ;  /* 0x0000000000017941 */ /* 0x000fea0003800000 */
.L_x_447:
        /* <DEDUP_REMOVED lines=13> */
.L_x_450:
[----:B------:R-:W-:Y:S05]  /*20870*/  BSYNC B1 ;  /* 0x0000000000017941 */ /* 0x000fea0003800000 */
.L_x_449:
        /* <DEDUP_REMOVED lines=13> */
.L_x_452:
[----:B------:R-:W-:Y:S05]  /*20950*/  BSYNC B1 ;  /* 0x0000000000017941 */ /* 0x000fea0003800000 */
.L_x_451:
        /* <DEDUP_REMOVED lines=13> */
.L_x_454:
[----:B------:R-:W-:Y:S05]  /*20a30*/  BSYNC B1 ;  /* 0x0000000000017941 */ /* 0x000fea0003800000 */
.L_x_453:
        /* <DEDUP_REMOVED lines=13> */
.L_x_456:
[----:B------:R-:W-:Y:S05]  /*20b10*/  BSYNC B1 ;  /* 0x0000000000017941 */ /* 0x000fea0003800000 */
.L_x_455:
        /* <DEDUP_REMOVED lines=13> */
.L_x_458:
[----:B------:R-:W-:Y:S05]  /*20bf0*/  BSYNC B1 ;  /* 0x0000000000017941 */ /* 0x000fea0003800000 */
.L_x_457:
        /* <DEDUP_REMOVED lines=13> */
.L_x_460:
[----:B------:R-:W-:Y:S05]  /*20cd0*/  BSYNC B1 ;  /* 0x0000000000017941 */ /* 0x000fea0003800000 */
.L_x_459:
        /* <DEDUP_REMOVED lines=13> */
.L_x_462:
[----:B------:R-:W-:Y:S05]  /*20db0*/  BSYNC B1 ;  /* 0x0000000000017941 */ /* 0x000fea0003800000 */
.L_x_461:
        /* <DEDUP_REMOVED lines=13> */
.L_x_464:
[----:B------:R-:W-:Y:S05]  /*20e90*/  BSYNC B1 ;  /* 0x0000000000017941 */ /* 0x000fea0003800000 */
.L_x_463:
        /* <DEDUP_REMOVED lines=13> */
.L_x_466:
[----:B------:R-:W-:Y:S05]  /*20f70*/  BSYNC B1 ;  /* 0x0000000000017941 */ /* 0x000fea0003800000 */
.L_x_465:
        /* <DEDUP_REMOVED lines=13> */
.L_x_468:
[----:B------:R-:W-:Y:S05]  /*21050*/  BSYNC B1 ;  /* 0x0000000000017941 */ /* 0x000fea0003800000 */
.L_x_467:
        /* <DEDUP_REMOVED lines=13> */
.L_x_470:
[----:B------:R-:W-:Y:S05]  /*21130*/  BSYNC B1 ;  /* 0x0000000000017941 */ /* 0x000fea0003800000 */
.L_x_469:
        /* <DEDUP_REMOVED lines=13> */
.L_x_472:
[----:B------:R-:W-:Y:S05]  /*21210*/  BSYNC B1 ;  /* 0x0000000000017941 */ /* 0x000fea0003800000 */
.L_x_471:
        /* <DEDUP_REMOVED lines=13> */
.L_x_474:
[----:B------:R-:W-:Y:S05]  /*212f0*/  BSYNC B1 ;  /* 0x0000000000017941 */ /* 0x000fea0003800000 */
.L_x_473:
        /* <DEDUP_REMOVED lines=13> */
.L_x_476:
[----:B------:R-:W-:Y:S05]  /*213d0*/  BSYNC B1 ;  /* 0x0000000000017941 */ /* 0x000fea0003800000 */
.L_x_475:
        /* <DEDUP_REMOVED lines=13> */
.L_x_478:
[----:B------:R-:W-:Y:S05]  /*214b0*/  BSYNC B1 ;  /* 0x0000000000017941 */ /* 0x000fea0003800000 */
.L_x_477:
        /* <DEDUP_REMOVED lines=13> */
.L_x_480:
[----:B------:R-:W-:Y:S05]  /*21590*/  BSYNC B1 ;  /* 0x0000000000017941 */ /* 0x000fea0003800000 */
.L_x_479:
        /* <DEDUP_REMOVED lines=13> */
.L_x_482:
[----:B------:R-:W-:Y:S05]  /*21670*/  BSYNC B1 ;  /* 0x0000000000017941 */ /* 0x000fea0003800000 */
.L_x_481:
        /* <DEDUP_REMOVED lines=13> */
.L_x_484:
[----:B------:R-:W-:Y:S05]  /*21750*/  BSYNC B1 ;  /* 0x0000000000017941 */ /* 0x000fea0003800000 */
.L_x_483:
        /* <DEDUP_REMOVED lines=13> */
.L_x_486:
[----:B------:R-:W-:Y:S05]  /*21830*/  BSYNC B1 ;  /* 0x0000000000017941 */ /* 0x000fea0003800000 */
.L_x_485:
        /* <DEDUP_REMOVED lines=13> */
.L_x_488:
[----:B------:R-:W-:Y:S05]  /*21910*/  BSYNC B1 ;  /* 0x0000000000017941 */ /* 0x000fea0003800000 */
.L_x_487:
        /* <DEDUP_REMOVED lines=13> */
.L_x_490:
[----:B------:R-:W-:Y:S05]  /*219f0*/  BSYNC B1 ;  /* 0x0000000000017941 */ /* 0x000fea0003800000 */
.L_x_489:
        /* <DEDUP_REMOVED lines=13> */
.L_x_492:
[----:B------:R-:W-:Y:S05]  /*21ad0*/  BSYNC B1 ;  /* 0x0000000000017941 */ /* 0x000fea0003800000 */
.L_x_491:
        /* <DEDUP_REMOVED lines=13> */
.L_x_494:
[----:B------:R-:W-:Y:S05]  /*21bb0*/  BSYNC B1 ;  /* 0x0000000000017941 */ /* 0x000fea0003800000 */
.L_x_493:
        /* <DEDUP_REMOVED lines=13> */
.L_x_496:
[----:B------:R-:W-:Y:S05]  /*21c90*/  BSYNC B1 ;  /* 0x0000000000017941 */ /* 0x000fea0003800000 */
.L_x_495:
        /* <DEDUP_REMOVED lines=13> */
.L_x_498:
[----:B------:R-:W-:Y:S05]  /*21d70*/  BSYNC B1 ;  /* 0x0000000000017941 */ /* 0x000fea0003800000 */
.L_x_497:
        /* <DEDUP_REMOVED lines=13> */
.L_x_500:
[----:B------:R-:W-:Y:S05]  /*21e50*/  BSYNC B1 ;  /* 0x0000000000017941 */ /* 0x000fea0003800000 */
.L_x_499:
        /* <DEDUP_REMOVED lines=13> */
.L_x_502:
[----:B------:R-:W-:Y:S05]  /*21f30*/  BSYNC B1 ;  /* 0x0000000000017941 */ /* 0x000fea0003800000 */
.L_x_501:
        /* <DEDUP_REMOVED lines=13> */
.L_x_504:
[----:B------:R-:W-:Y:S05]  /*22010*/  BSYNC B1 ;  /* 0x0000000000017941 */ /* 0x000fea0003800000 */
.L_x_503:
        /* <DEDUP_REMOVED lines=13> */
.L_x_506:
[----:B------:R-:W-:Y:S05]  /*220f0*/  BSYNC B1 ;  /* 0x0000000000017941 */ /* 0x000fea0003800000 */
.L_x_505:
        /* <DEDUP_REMOVED lines=13> */
.L_x_508:
[----:B------:R-:W-:Y:S05]  /*221d0*/  BSYNC B1 ;  /* 0x0000000000017941 */ /* 0x000fea0003800000 */
.L_x_507:
        /* <DEDUP_REMOVED lines=13> */
.L_x_510:
[----:B------:R-:W-:Y:S05]  /*222b0*/  BSYNC B1 ;  /* 0x0000000000017941 */ /* 0x000fea0003800000 */
.L_x_509:
        /* <DEDUP_REMOVED lines=13> */
.L_x_512:
[----:B------:R-:W-:Y:S05]  /*22390*/  BSYNC B1 ;  /* 0x0000000000017941 */ /* 0x000fea0003800000 */
.L_x_511:
        /* <DEDUP_REMOVED lines=13> */
.L_x_514:
[----:B------:R-:W-:Y:S05]  /*22470*/  BSYNC B1 ;  /* 0x0000000000017941 */ /* 0x000fea0003800000 */
.L_x_513:
        /* <DEDUP_REMOVED lines=13> */
.L_x_516:
[----:B------:R-:W-:Y:S05]  /*22550*/  BSYNC B1 ;  /* 0x0000000000017941 */ /* 0x000fea0003800000 */
.L_x_515:
        /* <DEDUP_REMOVED lines=13> */
.L_x_518:
[----:B------:R-:W-:Y:S05]  /*22630*/  BSYNC B1 ;  /* 0x0000000000017941 */ /* 0x000fea0003800000 */
.L_x_517:
        /* <DEDUP_REMOVED lines=13> */
.L_x_520:
[----:B------:R-:W-:Y:S05]  /*22710*/  BSYNC B1 ;  /* 0x0000000000017941 */ /* 0x000fea0003800000 */
.L_x_519:
        /* <DEDUP_REMOVED lines=13> */
.L_x_522:
[----:B------:R-:W-:Y:S05]  /*227f0*/  BSYNC B1 ;  /* 0x0000000000017941 */ /* 0x000fea0003800000 */
.L_x_521:
        /* <DEDUP_REMOVED lines=13> */
.L_x_524:
[----:B------:R-:W-:Y:S05]  /*228d0*/  BSYNC B1 ;  /* 0x0000000000017941 */ /* 0x000fea0003800000 */
.L_x_523:
        /* <DEDUP_REMOVED lines=13> */
.L_x_526:
[----:B------:R-:W-:Y:S05]  /*229b0*/  BSYNC B1 ;  /* 0x0000000000017941 */ /* 0x000fea0003800000 */
.L_x_525:
        /* <DEDUP_REMOVED lines=13> */
.L_x_528:
[----:B------:R-:W-:Y:S05]  /*22a90*/  BSYNC B1 ;  /* 0x0000000000017941 */ /* 0x000fea0003800000 */
.L_x_527:
        /* <DEDUP_REMOVED lines=13> */
.L_x_530:
[----:B------:R-:W-:Y:S05]  /*22b70*/  BSYNC B1 ;  /* 0x0000000000017941 */ /* 0x000fea0003800000 */
.L_x_529:
        /* <DEDUP_REMOVED lines=13> */
.L_x_532:
[----:B------:R-:W-:Y:S05]  /*22c50*/  BSYNC B1 ;  /* 0x0000000000017941 */ /* 0x000fea0003800000 */
.L_x_531:
        /* <DEDUP_REMOVED lines=13> */
.L_x_534:
[----:B------:R-:W-:Y:S05]  /*22d30*/  BSYNC B1 ;  /* 0x0000000000017941 */ /* 0x000fea0003800000 */
.L_x_533:
        /* <DEDUP_REMOVED lines=13> */
.L_x_536:
[----:B------:R-:W-:Y:S05]  /*22e10*/  BSYNC B1 ;  /* 0x0000000000017941 */ /* 0x000fea0003800000 */
.L_x_535:
        /* <DEDUP_REMOVED lines=13> */
.L_x_538:
[----:B------:R-:W-:Y:S05]  /*22ef0*/  BSYNC B1 ;  /* 0x0000000000017941 */ /* 0x000fea0003800000 */
.L_x_537:
        /* <DEDUP_REMOVED lines=13> */
.L_x_540:
[----:B------:R-:W-:Y:S05]  /*22fd0*/  BSYNC B1 ;  /* 0x0000000000017941 */ /* 0x000fea0003800000 */
.L_x_539:
        /* <DEDUP_REMOVED lines=13> */
.L_x_542:
[----:B------:R-:W-:Y:S05]  /*230b0*/  BSYNC B1 ;  /* 0x0000000000017941 */ /* 0x000fea0003800000 */
.L_x_541:
        /* <DEDUP_REMOVED lines=13> */
.L_x_544:
[----:B------:R-:W-:Y:S05]  /*23190*/  BSYNC B1 ;  /* 0x0000000000017941 */ /* 0x000fea0003800000 */
.L_x_543:
        /* <DEDUP_REMOVED lines=13> */
.L_x_546:
[----:B------:R-:W-:Y:S05]  /*23270*/  BSYNC B1 ;  /* 0x0000000000017941 */ /* 0x000fea0003800000 */
.L_x_545:
[----:B--234-:R-:W2:Y:S01]  /*23280*/  LDL.LU R3, [R1+0x444] ;  /* 0x0004440001037983 */ /* 0x01cea20000300800 */
[----:B-----5:R-:W-:Y:S01]  /*23290*/  LOP3.LUT R6, R6, 0xff, RZ, 0xc0, !PT ;  /* 0x000000ff06067812 */ /* 0x020fe200078ec0ff */
[----:B------:R-:W-:Y:S01]  /*232a0*/  BSSY B1, `(.L_x_547) ;  /* 0x000000b000017945 */ /* 0x000fe20003800000 */
[----:B------:R-:W-:Y:S02]  /*232b0*/  ISETP.LT.OR P2, PT, R0, 0xf9, !P1 ;  /* 0x000000f90000780c */ /* 0x000fe40004f41670 */
[----:B------:R-:W-:Y:S02]  /*232c0*/  F2FP.F16.E5M2.UNPACK_B R6, R6 ;  /* 0x00000006ff06723e */ /* 0x000fe400020004ff */
[----:B------:R-:W-:-:S03]  /*232d0*/  PRMT R2, RZ, 0x7610, R2 ;  /* 0x00007610ff027816 */ /* 0x000fc60000000002 */
[----:B------:R-:W-:-:S05]  /*232e0*/  HADD2.F32 R6, -RZ, R6.H0_H0 ;  /* 0x20000006ff067230 */ /* 0x000fca0000004100 */
[----:B------:R-:W-:-:S04]  /*232f0*/  FMUL R6, R6, UR21 ;  /* 0x0000001506067c20 */ /* 0x000fc80008400000 */
[----:B--2---:R-:W-:-:S05]  /*23300*/  FFMA R6, R3, UR20, R6 ;  /* 0x0000001403067c23 */ /* 0x004fca0008000006 */
[----:B------:R-:W-:-:S05]  /*23310*/  F2FP.SATFINITE.E5M2.F32.PACK_AB_MERGE_C R3, RZ, R6, RZ ;  /* 0x00000006ff03723e */ /* 0x000fca00048060ff */
[----:B------:R2:W-:Y:S01]  /*23320*/  @!P0 STG.E.U8 desc[UR14][R30.64+0xf9], R3 ;  /* 0x0000f9031e008986 */ /* 0x0005e2000c10110e */
[----:B------:R-:W-:Y:S05]  /*23330*/  @P2 BRA `(.L_x_548) ;  /* 0x0000000000042947 */ /* 0x000fea0003800000 */
[----:B------:R3:W5:Y:S02]  /*23340*/  LDG.E.U8 R2, desc[UR14][R4.64+0xf8] ;  /* 0x0000f80e04027981 */ /* 0x000764000c1e1100 */
.L_x_548:
[----:B------:R-:W-:Y:S05]  /*23350*/  BSYNC B1 ;  /* 0x0000000000017941 */ /* 0x000fea0003800000 */
.L_x_547:
[----:B--2---:R-:W2:Y:S01]  /*23360*/  LDL.LU R3, [R1+0x448] ;  /* 0x0004480001037983 */ /* 0x004ea20000300800 */
        /* <DEDUP_REMOVED lines=12> */
.L_x_550:
[----:B------:R-:W-:Y:S05]  /*23430*/  BSYNC B1 ;  /* 0x0000000000017941 */ /* 0x000fea0003800000 */
.L_x_549:
[----:B------:R-:W-:Y:S05]  /*23440*/  @P1 BRA `(.L_x_551) ;  /* 0x0000004800841947 */ /* 0x000fea0003800000 */
[----:B------:R-:W2:Y:S01]  /*23450*/  LDL.LU R2, [R1+0x44c] ;  /* 0x00044c0001027983 */ /* 0x000ea20000300800 */
[----:B-----5:R-:W-:-:S04]  /*23460*/  LOP3.LUT R0, R0, 0xff, RZ, 0xc0, !PT ;  /* 0x000000ff00007812 */ /* 0x020fc800078ec0ff */
[----:B------:R-:W-:-:S05]  /*23470*/  F2FP.F16.E5M2.UNPACK_B R0, R0 ;  /* 0x00000000ff00723e */ /* 0x000fca00020004ff */
[----:B------:R-:W-:-:S05]  /*23480*/  HADD2.F32 R0, -RZ, R0.H0_H0 ;  /* 0x20000000ff007230 */ /* 0x000fca0000004100 */
[----:B------:R-:W-:-:S04]  /*23490*/  FMUL R0, R0, UR21 ;  /* 0x0000001500007c20 */ /* 0x000fc80008400000 */
[----:B--2---:R-:W-:-:S05]  /*234a0*/  FFMA R0, R2, UR20, R0 ;  /* 0x0000001402007c23 */ /* 0x004fca0008000000 */
[----:B------:R-:W-:-:S05]  /*234b0*/  F2FP.SATFINITE.E5M2.F32.PACK_AB_MERGE_C R3, RZ, R0, RZ ;  /* 0x00000000ff03723e */ /* 0x000fca00048060ff */
[----:B------:R2:W-:Y:S01]  /*234c0*/  STG.E.U8 desc[UR14][R28.64+0xf9], R3 ;  /* 0x0000f9031c007986 */ /* 0x0005e2000c10110e */
[----:B------:R-:W-:Y:S05]  /*234d0*/  BRA `(.L_x_551) ;  /* 0x0000004800607947 */ /* 0x000fea0003800000 */
.L_x_38:
[----:B------:R-:W-:Y:S01]  /*234e0*/  ISETP.GE.AND P3, PT, R34, 0x1, PT ;  /* 0x000000012200780c */ /* 0x000fe20003f66270 */
[----:B-----5:R-:W-:Y:S01]  /*234f0*/  FMUL R2, R2, UR20 ;  /* 0x0000001402027c20 */ /* 0x020fe20008400000 */
[----:B------:R-:W2:Y:S02]  /*23500*/  LDL.LU R40, [R1+0x200] ;  /* 0x0002000001287983 */ /* 0x000ea40000300800 */
[----:B------:R-:W-:Y:S02]  /*23510*/  ISETP.LT.OR P0, PT, R0, 0x1, !P3 ;  /* 0x000000010000780c */ /* 0x000fe40005f01670 */
[----:B------:R-:W-:Y:S01]  /*23520*/  F2FP.SATFINITE.E5M2.F32.PACK_AB_MERGE_C R2, RZ, R2, RZ ;  /* 0x00000002ff02723e */ /* 0x000fe200048060ff */
[----:B------:R-:W-:Y:S01]  /*23530*/  FMUL R3, R3, UR20 ;  /* 0x0000001403037c20 */ /* 0x000fe20008400000 */
[----:B------:R-:W-:Y:S01]  /*23540*/  ISETP.GE.AND P2, PT, R34, 0x9, PT ;  /* 0x000000092200780c */ /* 0x000fe20003f46270 */
[----:B------:R-:W-:Y:S01]  /*23550*/  FMUL R4, R4, UR20 ;  /* 0x0000001404047c20 */ /* 0x000fe20008400000 */
[----:B------:R-:W-:Y:S01]  /*23560*/  FMUL R5, R5, UR20 ;  /* 0x0000001405057c20 */ /* 0x000fe20008400000 */
[----:B------:R-:W-:Y:S01]  /*23570*/  ISETP.LT.OR P1, PT, R0, 0x9, !P3 ;  /* 0x000000090000780c */ /* 0x000fe20005f21670 */
[----:B------:R-:W-:Y:S01]  /*23580*/  FMUL R6, R6, UR20 ;  /* 0x0000001406067c20 */ /* 0x000fe20008400000 */
[----:B------:R-:W-:Y:S01]  /*23590*/  ISETP.LT.OR P5, PT, R0, 0xa, !P3 ;  /* 0x0000000a0000780c */ /* 0x000fe20005fa1670 */
[----:B------:R-:W-:Y:S01]  /*235a0*/  FMUL R7, R7, UR20 ;  /* 0x0000001407077c20 */ /* 0x000fe20008400000 */
[----:B------:R-:W-:Y:S01]  /*235b0*/  FMUL R8, R8, UR20 ;  /* 0x0000001408087c20 */ /* 0x000fe20008400000 */
[----:B------:R-:W-:Y:S01]  /*235c0*/  FMUL R9, R9, UR20 ;  /* 0x0000001409097c20 */ /* 0x000fe20008400000 */
[----:B------:R-:W-:Y:S01]  /*235d0*/  @!P0 STG.E.U8 desc[UR14][R24.64], R2 ;  /* 0x0000000218008986 */ /* 0x000fe2000c10110e */
[----:B------:R-:W-:-:S02]  /*235e0*/  ISETP.LT.OR P0, PT, R0, 0x2, !P3 ;  /* 0x000000020000780c */ /* 0x000fc40005f01670 */
[----:B------:R-:W-:Y:S01]  /*235f0*/  F2FP.SATFINITE.E5M2.F32.PACK_AB_MERGE_C R3, RZ, R3, RZ ;  /* 0x00000003ff03723e */ /* 0x000fe200048060ff */
[----:B------:R-:W-:Y:S01]  /*23600*/  FMUL R10, R10, UR20 ;  /* 0x000000140a0a7c20 */ /* 0x000fe20008400000 */
[----:B------:R-:W-:Y:S01]  /*23610*/  F2FP.SATFINITE.E5M2.F32.PACK_AB_MERGE_C R4, RZ, R4, RZ ;  /* 0x00000004ff04723e */ /* 0x000fe200048060ff */
[----:B------:R-:W-:Y:S01]  /*23620*/  FMUL R11, R11, UR20 ;  /* 0x000000140b0b7c20 */ /* 0x000fe20008400000 */
[----:B------:R-:W-:Y:S01]  /*23630*/  FMUL R12, R12, UR20 ;  /* 0x000000140c0c7c20 */ /* 0x000fe20008400000 */
[----:B------:R-:W-:Y:S01]  /*23640*/  FMUL R13, R13, UR20 ;  /* 0x000000140d0d7c20 */ /* 0x000fe20008400000 */
[----:B------:R-:W-:Y:S01]  /*23650*/  FMUL R14, R14, UR20 ;  /* 0x000000140e0e7c20 */ /* 0x000fe20008400000 */
[----:B------:R-:W-:Y:S01]  /*23660*/  FMUL R15, R15, UR20 ;  /* 0x000000140f0f7c20 */ /* 0x000fe20008400000 */
[----:B------:R-:W-:Y:S01]  /*23670*/  FMUL R16, R16, UR20 ;  /* 0x0000001410107c20 */ /* 0x000fe20008400000 */
[----:B------:R-:W-:Y:S01]  /*23680*/  FMUL R17, R17, UR20 ;  /* 0x0000001411117c20 */ /* 0x000fe20008400000 */
[----:B------:R-:W-:Y:S01]  /*23690*/  FMUL R18, R18, UR20 ;  /* 0x0000001412127c20 */ /* 0x000fe20008400000 */
[----:B------:R0:W-:Y:S01]  /*236a0*/  @!P0 STG.E.U8 desc[UR14][R24.64+0x1], R3 ;  /* 0x0000010318008986 */ /* 0x0001e2000c10110e */
[----:B------:R-:W-:-:S02]  /*236b0*/  ISETP.LT.OR P0, PT, R0, 0x1, !P2 ;  /* 0x000000010000780c */ /* 0x000fc40005701670 */
[----:B------:R-:W-:Y:S01]  /*236c0*/  F2FP.SATFINITE.E5M2.F32.PACK_AB_MERGE_C R5, RZ, R5, RZ ;  /* 0x00000005ff05723e */ /* 0x000fe200048060ff */
[----:B------:R-:W-:Y:S01]  /*236d0*/  FMUL R19, R19, UR20 ;  /* 0x0000001413137c20 */ /* 0x000fe20008400000 */
[----:B------:R-:W-:Y:S01]  /*236e0*/  FMUL R20, R20, UR20 ;  /* 0x0000001414147c20 */ /* 0x000fe20008400000 */
[----:B------:R-:W-:Y:S01]  /*236f0*/  FMUL R21, R21, UR20 ;  /* 0x0000001415157c20 */ /* 0x000fe20008400000 */
[----:B------:R-:W3:Y:S07]  /*23700*/  LDL.LU R39, [R1+0x204] ;  /* 0x0002040001277983 */ /* 0x000eee0000300800 */
[----:B------:R-:W-:Y:S01]  /*23710*/  @!P0 STG.E.U8 desc[UR14][R26.64], R4 ;  /* 0x000000041a008986 */ /* 0x000fe2000c10110e */
[----:B------:R-:W-:-:S02]  /*23720*/  ISETP.LT.OR P0, PT, R0, 0x2, !P2 ;  /* 0x000000020000780c */ /* 0x000fc40005701670 */
[----:B------:R-:W-:Y:S01]  /*23730*/  F2FP.SATFINITE.E5M2.F32.PACK_AB_MERGE_C R6, RZ, R6, RZ ;  /* 0x00000006ff06723e */ /* 0x000fe200048060ff */
[----:B------:R-:W-:Y:S01]  /*23740*/  FMUL R22, R22, UR20 ;  /* 0x0000001416167c20 */ /* 0x000fe20008400000 */
[----:B------:R-:W-:Y:S01]  /*23750*/  F2FP.SATFINITE.E5M2.F32.PACK_AB_MERGE_C R7, RZ, R7, RZ ;  /* 0x00000007ff07723e */ /* 0x000fe200048060ff */
[----:B------:R-:W4:Y:S08]  /*23760*/  LDL.LU R35, [R1+0x208] ;  /* 0x0002080001237983 */ /* 0x000f300000300800 */
[----:B------:R1:W-:Y:S01]  /*23770*/  @!P0 STG.E.U8 desc[UR14][R26.64+0x1], R5 ;  /* 0x000001051a008986 */ /* 0x0003e2000c10110e */
[----:B------:R-:W-:-:S02]  /*23780*/  ISETP.LT.OR P0, PT, R0, 0x9, !P2 ;  /* 0x000000090000780c */ /* 0x000fc40005701670 */
[----:B------:R-:W-:Y:S01]  /*23790*/  F2FP.SATFINITE.E5M2.F32.PACK_AB_MERGE_C R8, RZ, R8, RZ ;  /* 0x00000008ff08723e */ /* 0x000fe200048060ff */
[----:B------:R-:W-:Y:S01]  /*237a0*/  @!P1 STG.E.U8 desc[UR14][R24.64+0x8], R6 ;  /* 0x0000080618009986 */ /* 0x000fe2000c10110e */
[----:B------:R-:W-:-:S03]  /*237b0*/  ISETP.LT.OR P1, PT, R0, 0xa, !P2 ;  /* 0x0000000a0000780c */ /* 0x000fc60005721670 */
[----:B------:R-:W-:Y:S01]  /*237c0*/  @!P5 STG.E.U8 desc[UR14][R24.64+0x9], R7 ;  /* 0x000009071800d986 */ /* 0x000fe2000c10110e */
[C---:B------:R-:W-:Y:S02]  /*237d0*/  ISETP.LT.OR P5, PT, R0.reuse, 0x11, !P3 ;  /* 0x000000110000780c */ /* 0x040fe40005fa1670 */
[----:B------:R-:W-:Y:S01]  /*237e0*/  F2FP.SATFINITE.E5M2.F32.PACK_AB_MERGE_C R9, RZ, R9, RZ ;  /* 0x00000009ff09723e */ /* 0x000fe200048060ff */
[----:B------:R-:W-:Y:S01]  /*237f0*/  FMUL R23, R23, UR20 ;  /* 0x0000001417177c20 */ /* 0x000fe20008400000 */
[----:B------:R-:W-:Y:S01]  /*23800*/  F2FP.SATFINITE.E5M2.F32.PACK_AB_MERGE_C R10, RZ, R10, RZ ;  /* 0x0000000aff0a723e */ /* 0x000fe200048060ff */
[----:B------:R-:W-:Y:S01]  /*23810*/  @!P0 STG.E.U8 desc[UR14][R26.64+0x8], R8 ;  /* 0x000008081a008986 */ /* 0x000fe2000c10110e */
[C---:B------:R-:W-:Y:S02]  /*23820*/  ISETP.LT.OR P0, PT, R0.reuse, 0x12, !P3 ;  /* 0x000000120000780c */ /* 0x040fe40005f01670 */
[----:B------:R-:W-:Y:S01]  /*23830*/  F2FP.SATFINITE.E5M2.F32.PACK_AB_MERGE_C R11, RZ, R11, RZ ;  /* 0x0000000bff0b723e */ /* 0x000fe200048060ff */
[----:B------:R-:W-:Y:S01]  /*23840*/  @!P1 STG.E.U8 desc[UR14][R26.64+0x9], R9 ;  /* 0x000009091a009986 */ /* 0x000fe2000c10110e */
[----:B------:R-:W-:-:S03]  /*23850*/  ISETP.LT.OR P1, PT, R0, 0x11, !P2 ;  /* 0x000000110000780c */ /* 0x000fc60005721670 */
[----:B------:R-:W-:Y:S01]  /*23860*/  @!P5 STG.E.U8 desc[UR14][R24.64+0x10], R10 ;  /* 0x0000100a1800d986 */ /* 0x000fe2000c10110e */
[C---:B------:R-:W-:Y:S02]  /*23870*/  ISETP.LT.OR P5, PT, R0.reuse, 0x12, !P2 ;  /* 0x000000120000780c */ /* 0x040fe400057a1670 */
[----:B------:R-:W-:Y:S01]  /*23880*/  F2FP.SATFINITE.E5M2.F32.PACK_AB_MERGE_C R12, RZ, R12, RZ ;  /* 0x0000000cff0c723e */ /* 0x000fe200048060ff */
[----:B------:R-:W3:Y:S04]  /*23890*/  LDL.LU R33, [R1+0x20c] ;  /* 0x00020c0001217983 */ /* 0x000ee80000300800 */
[----:B------:R-:W-:Y:S01]  /*238a0*/  @!P0 STG.E.U8 desc[UR14][R24.64+0x11], R11 ;  /* 0x0000110b18008986 */ /* 0x000fe2000c10110e */
[----:B------:R-:W-:Y:S02]  /*238b0*/  ISETP.LT.OR P0, PT, R0, 0x19, !P3 ;  /* 0x000000190000780c */ /* 0x000fe40005f01670 */
[----:B------:R-:W-:-:S02]  /*238c0*/  F2FP.SATFINITE.E5M2.F32.PACK_AB_MERGE_C R13, RZ, R13, RZ ;  /* 0x0000000dff0d723e */ /* 0x000fc400048060ff */
[----:B------:R-:W-:Y:S01]  /*238d0*/  F2FP.SATFINITE.E5M2.F32.PACK_AB_MERGE_C R14, RZ, R14, RZ ;  /* 0x0000000eff0e723e */ /* 0x000fe200048060ff */
[----:B------:R-:W-:Y:S01]  /*238e0*/  @!P1 STG.E.U8 desc[UR14][R26.64+0x10], R12 ;  /* 0x0000100c1a009986 */ /* 0x000fe2000c10110e */
[----:B------:R-:W-:-:S03]  /*238f0*/  ISETP.LT.OR P1, PT, R0, 0x1a, !P3 ;  /* 0x0000001a0000780c */ /* 0x000fc60005f21670 */
[----:B------:R-:W-:Y:S01]  /*23900*/  @!P5 STG.E.U8 desc[UR14][R26.64+0x11], R13 ;  /* 0x0000110d1a00d986 */ /* 0x000fe2000c10110e */
[----:B------:R-:W-:-:S03]  /*23910*/  ISETP.LT.OR P5, PT, R0, 0x19, !P2 ;  /* 0x000000190000780c */ /* 0x000fc600057a1670 */
[----:B------:R-:W-:Y:S01]  /*23920*/  @!P0 STG.E.U8 desc[UR14][R24.64+0x18], R14 ;  /* 0x0000180e18008986 */ /* 0x000fe2000c10110e */
[C---:B------:R-:W-:Y:S02]  /*23930*/  ISETP.LT.OR P0, PT, R0.reuse, 0x1a, !P2 ;  /* 0x0000001a0000780c */ /* 0x040fe40005701670 */
[----:B------:R-:W-:Y:S01]  /*23940*/  F2FP.SATFINITE.E5M2.F32.PACK_AB_MERGE_C R15, RZ, R15, RZ ;  /* 0x0000000fff0f723e */ /* 0x000fe200048060ff */
[----:B------:R-:W3:Y:S01]  /*23950*/  LDL.LU R32, [R1+0x210] ;  /* 0x0002100001207983 */ /* 0x000ee20000300800 */
[----:B------:R-:W-:Y:S02]  /*23960*/  F2FP.SATFINITE.E5M2.F32.PACK_AB_MERGE_C R16, RZ, R16, RZ ;  /* 0x00000010ff10723e */ /* 0x000fe400048060ff */
[----:B------:R-:W-:Y:S01]  /*23970*/  F2FP.SATFINITE.E5M2.F32.PACK_AB_MERGE_C R17, RZ, R17, RZ ;  /* 0x00000011ff11723e */ /* 0x000fe200048060ff */
[----:B------:R-:W-:Y:S01]  /*23980*/  @!P1 STG.E.U8 desc[UR14][R24.64+0x19], R15 ;  /* 0x0000190f18009986 */ /* 0x000fe2000c10110e */
[----:B------:R-:W-:-:S03]  /*23990*/  ISETP.LT.OR P1, PT, R0, 0x21, !P3 ;  /* 0x000000210000780c */ /* 0x000fc60005f21670 */
[----:B------:R-:W-:Y:S01]  /*239a0*/  @!P5 STG.E.U8 desc[UR14][R26.64+0x18], R16 ;  /* 0x000018101a00d986 */ /* 0x000fe2000c10110e */
[----:B------:R-:W-:-:S03]  /*239b0*/  ISETP.LT.OR P5, PT, R0, 0x22, !P3 ;  /* 0x000000220000780c */ /* 0x000fc60005fa1670 */
[----:B------:R-:W-:Y:S01]  /*239c0*/  @!P0 STG.E.U8 desc[UR14][R26.64+0x19], R17 ;  /* 0x000019111a008986 */ /* 0x000fe2000c10110e */
[----:B------:R-:W-:Y:S02]  /*239d0*/  ISETP.LT.OR P0, PT, R0, 0x21, !P2 ;  /* 0x000000210000780c */ /* 0x000fe40005701670 */
[----:B------:R-:W-:Y:S01]  /*239e0*/  F2FP.SATFINITE.E5M2.F32.PACK_AB_MERGE_C R18, RZ, R18, RZ ;  /* 0x00000012ff12723e */ /* 0x000fe200048060ff */
[----:B------:R-:W-:Y:S01]  /*239f0*/  FMUL R152, R152, UR20 ;  /* 0x0000001498987c20 */ /* 0x000fe20008400000 */
[----:B------:R-:W-:Y:S01]  /*23a00*/  F2FP.SATFINITE.E5M2.F32.PACK_AB_MERGE_C R19, RZ, R19, RZ ;  /* 0x00000013ff13723e */ /* 0x000fe200048060ff */
[----:B------:R-:W-:Y:S01]  /*23a10*/  FMUL R153, R153, UR20 ;  /* 0x0000001499997c20 */ /* 0x000fe20008400000 */
        /* <DEDUP_REMOVED lines=24> */
[C---:B------:R-:W-:Y:S02]  /*23ba0*/  ISETP.LT.OR P1, PT, R0.reuse, 0x32, !P3 ;  /* 0x000000320000780c */ /* 0x040fe40005f21670 */
[C---:B------:R-:W-:Y:S01]  /*23bb0*/  ISETP.LT.OR P6, PT, R0.reuse, 0x32, !P2 ;  /* 0x000000320000780c */ /* 0x040fe200057c1670 */
[----:B------:R-:W-:Y:S01]  /*23bc0*/  @!P5 STG.E.U8 desc[UR14][R26.64+0x29], R153 ;  /* 0x000029991a00d986 */ /* 0x000fe2000c10110e */
[----:B------:R-:W-:-:S03]  /*23bd0*/  ISETP.LT.OR P5, PT, R0, 0x31, !P2 ;  /* 0x000000310000780c */ /* 0x000fc600057a1670 */
[----:B------:R-:W-:Y:S01]  /*23be0*/  @!P0 STG.E.U8 desc[UR14][R24.64+0x30], R154 ;  /* 0x0000309a18008986 */ /* 0x000fe2000c10110e */
[----:B------:R-:W-:Y:S01]  /*23bf0*/  ISETP.LT.OR P0, PT, R0, 0x39, !P3 ;  /* 0x000000390000780c */ /* 0x000fe20005f01670 */
[----:B------:R-:W-:Y:S01]  /*23c00*/  FMUL R158, R158, UR20 ;  /* 0x000000149e9e7c20 */ /* 0x000fe20008400000 */
[----:B------:R-:W-:Y:S01]  /*23c10*/  F2FP.SATFINITE.E5M2.F32.PACK_AB_MERGE_C R155, RZ, R155, RZ ;  /* 0x0000009bff9b723e */ /* 0x000fe200048060ff */
[----:B------:R-:W-:Y:S01]  /*23c20*/  FMUL R159, R159, UR20 ;  /* 0x000000149f9f7c20 */ /* 0x000fe20008400000 */
        /* <DEDUP_REMOVED lines=36> */
[----:B0-----:R-:W-:Y:S01]  /*23e70*/  F2FP.SATFINITE.E5M2.F32.PACK_AB_MERGE_C R3, RZ, R166, RZ ;  /* 0x000000a6ff03723e */ /* 0x001fe200048060ff */
[----:B------:R-:W-:Y:S01]  /*23e80*/  @!P1 STG.E.U8 desc[UR14][R24.64+0x41], R163 ;  /* 0x000041a318009986 */ /* 0x000fe2000c10110e */
[----:B------:R-:W-:-:S03]  /*23e90*/  ISETP.LT.OR P1, PT, R0, 0x4a, !P3 ;  /* 0x0000004a0000780c */ /* 0x000fc60005f21670 */
[----:B------:R-:W-:Y:S01]  /*23ea0*/  @!P5 STG.E.U8 desc[UR14][R26.64+0x40], R164 ;  /* 0x000040a41a00d986 */ /* 0x000fe2000c10110e */
[----:B------:R-:W-:-:S03]  /*23eb0*/  ISETP.LT.OR P5, PT, R0, 0x49, !P2 ;  /* 0x000000490000780c */ /* 0x000fc600057a1670 */
[----:B------:R-:W-:Y:S01]  /*23ec0*/  @!P6 STG.E.U8 desc[UR14][R26.64+0x41], R165 ;  /* 0x000041a51a00e986 */ /* 0x000fe2000c10110e */
[----:B------:R-:W-:-:S03]  /*23ed0*/  ISETP.LT.OR P6, PT, R0, 0x4a, !P2 ;  /* 0x0000004a0000780c */ /* 0x000fc600057c1670 */
[----:B------:R0:W-:Y:S01]  /*23ee0*/  @!P0 STG.E.U8 desc[UR14][R24.64+0x48], R3 ;  /* 0x0000480318008986 */ /* 0x0001e2000c10110e */
[----:B------:R-:W-:Y:S01]  /*23ef0*/  ISETP.LT.OR P0, PT, R0, 0x51, !P3 ;  /* 0x000000510000780c */ /* 0x000fe20005f01670 */
[----:B------:R-:W-:Y:S01]  /*23f00*/  FMUL R170, R170, UR20 ;  /* 0x00000014aaaa7c20 */ /* 0x000fe20008400000 */
[----:B------:R-:W-:Y:S01]  /*23f10*/  F2FP.SATFINITE.E5M2.F32.PACK_AB_MERGE_C R167, RZ, R167, RZ ;  /* 0x000000a7ffa7723e */ /* 0x000fe200048060ff */
[----:B------:R-:W-:Y:S01]  /*23f20*/  FMUL R171, R171, UR20 ;  /* 0x00000014abab7c20 */ /* 0x000fe20008400000 */
[----:B-1----:R-:W-:Y:S01]  /*23f30*/  F2FP.SATFINITE.E5M2.F32.PACK_AB_MERGE_C R5, RZ, R168, RZ ;  /* 0x000000a8ff05723e */ /* 0x002fe200048060ff */
[----:B------:R-:W-:Y:S01]  /*23f40*/  FMUL R172, R172, UR20 ;  /* 0x00000014acac7c20 */ /* 0x000fe20008400000 */
[----:B------:R-:W-:Y:S01]  /*23f50*/  F2FP.SATFINITE.E5M2.F32.PACK_AB_MERGE_C R169, RZ, R169, RZ ;  /* 0x000000a9ffa9723e */ /* 0x000fe200048060ff */
[----:B------:R-:W-:Y:S01]  /*23f60*/  @!P1 STG.E.U8 desc[UR14][R24.64+0x49], R167 ;  /* 0x000049a718009986 */ /* 0x000fe2000c10110e */
[----:B0-----:R-:W-:-:S03]  /*23f70*/  F2FP.SATFINITE.E5M2.F32.PACK_AB_MERGE_C R3, RZ, R170, RZ ;  /* 0x000000aaff03723e */ /* 0x001fc600048060ff */
[----:B------:R0:W-:Y:S01]  /*23f80*/  @!P5 STG.E.U8 desc[UR14][R26.64+0x48], R5 ;  /* 0x000048051a00d986 */ /* 0x0001e2000c10110e */
[C---:B------:R-:W-:Y:S02]  /*23f90*/  ISETP.LT.OR P1, PT, R0.reuse, 0x52, !P3 ;  /* 0x000000520000780c */ /* 0x040fe40005f21670 */
[C---:B------:R-:W-:Y:S01]  /*23fa0*/  ISETP.LT.OR P5, PT, R0.reuse, 0x51, !P2 ;  /* 0x000000510000780c */ /* 0x040fe200057a1670 */
[----:B------:R-:W-:Y:S01]  /*23fb0*/  @!P6 STG.E.U8 desc[UR14][R26.64+0x49], R169 ;  /* 0x000049a91a00e986 */ /* 0x000fe2000c10110e */
[----:B------:R-:W-:-:S03]  /*23fc0*/  ISETP.LT.OR P6, PT, R0, 0x52, !P2 ;  /* 0x000000520000780c */ /* 0x000fc600057c1670 */
[----:B------:R1:W-:Y:S01]  /*23fd0*/  @!P0 STG.E.U8 desc[UR14][R24.64+0x50], R3 ;  /* 0x0000500318008986 */ /* 0x0003e2000c10110e */
[----:B------:R-:W-:Y:S01]  /*23fe0*/  ISETP.LT.OR P0, PT, R0, 0x59, !P3 ;  /* 0x000000590000780c */ /* 0x000fe20005f01670 */
[----:B------:R-:W-:Y:S01]  /*23ff0*/  FMUL R173, R173, UR20 ;  /* 0x00000014adad7c20 */ /* 0x000fe20008400000 */
[----:B------:R-:W-:Y:S01]  /*24000*/  FMUL R174, R174, UR20 ;  /* 0x00000014aeae7c20 */ /* 0x000fe20008400000 */
[----:B------:R-:W-:Y:S01]  /*24010*/  F2FP.SATFINITE.E5M2.F32.PACK_AB_MERGE_C R171, RZ, R171, RZ ;  /* 0x000000abffab723e */ /* 0x000fe200048060ff */
[----:B------:R-:W-:Y:S01]  /*24020*/  FMUL R175, R175, UR20 ;  /* 0x00000014afaf7c20 */ /* 0x000fe20008400000 */
[----:B0-----:R-:W-:Y:S01]  /*24030*/  F2FP.SATFINITE.E5M2.F32.PACK_AB_MERGE_C R5, RZ, R172, RZ ;  /* 0x000000acff05723e */ /* 0x001fe200048060ff */
[----:B------:R-:W-:Y:S01]  /*24040*/  FMUL R176, R176, UR20 ;  /* 0x00000014b0b07c20 */ /* 0x000fe20008400000 */
[----:B------:R-:W-:Y:S01]  /*24050*/  F2FP.SATFINITE.E5M2.F32.PACK_AB_MERGE_C R173, RZ, R173, RZ ;  /* 0x000000adffad723e */ /* 0x000fe200048060ff */
[----:B------:R-:W-:Y:S01]  /*24060*/  @!P1 STG.E.U8 desc[UR14][R24.64+0x51], R171 ;  /* 0x000051ab18009986 */ /* 0x000fe2000c10110e */
[----:B-1----:R-:W-:-:S03]  /*24070*/  F2FP.SATFINITE.E5M2.F32.PACK_AB_MERGE_C R3, RZ, R174, RZ ;  /* 0x000000aeff03723e */ /* 0x002fc600048060ff */
        /* <DEDUP_REMOVED lines=220> */
[----:B------:R-:W3:Y:S01]  /*24e40*/  LDL.LU R38, [R1+0x214] ;  /* 0x0002140001267983 */ /* 0x000ee20000300800 */
[----:B------:R-:W-:Y:S02]  /*24e50*/  F2FP.SATFINITE.E5M2.F32.PACK_AB_MERGE_C R229, RZ, R229, RZ ;  /* 0x000000e5ffe5723e */ /* 0x000fe400048060ff */
[----:B-1----:R-:W-:Y:S01]  /*24e60*/  F2FP.SATFINITE.E5M2.F32.PACK_AB_MERGE_C R3, RZ, R230, RZ ;  /* 0x000000e6ff03723e */ /* 0x002fe200048060ff */
[----:B------:R-:W-:Y:S01]  /*24e70*/  @!P1 STG.E.U8 desc[UR14][R24.64+0xc1], R227 ;  /* 0x0000c1e318009986 */ /* 0x000fe2000c10110e */
[----:B------:R-:W-:-:S03]  /*24e80*/  ISETP.LT.OR P1, PT, R0, 0xca, !P3 ;  /* 0x000000ca0000780c */ /* 0x000fc60005f21670 */
[----:B------:R0:W-:Y:S01]  /*24e90*/  @!P5 STG.E.U8 desc[UR14][R26.64+0xc0], R5 ;  /* 0x0000c0051a00d986 */ /* 0x0001e2000c10110e */
[----:B------:R-:W-:-:S03]  /*24ea0*/  ISETP.LT.OR P5, PT, R0, 0xc9, !P2 ;  /* 0x000000c90000780c */ /* 0x000fc600057a1670 */
[----:B------:R-:W-:Y:S01]  /*24eb0*/  @!P6 STG.E.U8 desc[UR14][R26.64+0xc1], R229 ;  /* 0x0000c1e51a00e986 */ /* 0x000fe2000c10110e */
[----:B------:R-:W-:-:S03]  /*24ec0*/  ISETP.LT.OR P6, PT, R0, 0xca, !P2 ;  /* 0x000000ca0000780c */ /* 0x000fc600057c1670 */
[----:B------:R3:W-:Y:S01]  /*24ed0*/  @!P0 STG.E.U8 desc[UR14][R24.64+0xc8], R3 ;  /* 0x0000c80318008986 */ /* 0x0007e2000c10110e */
[----:B------:R-:W-:Y:S01]  /*24ee0*/  ISETP.LT.OR P0, PT, R0, 0xd1, !P3 ;  /* 0x000000d10000780c */ /* 0x000fe20005f01670 */
[----:B------:R-:W-:Y:S01]  /*24ef0*/  FMUL R232, R232, UR20 ;  /* 0x00000014e8e87c20 */ /* 0x000fe20008400000 */
[----:B------:R-:W-:Y:S01]  /*24f00*/  FMUL R233, R233, UR20 ;  /* 0x00000014e9e97c20 */ /* 0x000fe20008400000 */
[----:B------:R-:W3:Y:S01]  /*24f10*/  LDL.LU R37, [R1+0x218] ;  /* 0x0002180001257983 */ /* 0x000ee20000300800 */
[----:B------:R-:W-:Y:S01]  /*24f20*/  FMUL R234, R234, UR20 ;  /* 0x00000014eaea7c20 */ /* 0x000fe20008400000 */
[----:B------:R-:W-:Y:S02]  /*24f30*/  F2FP.SATFINITE.E5M2.F32.PACK_AB_MERGE_C R231, RZ, R231, RZ ;  /* 0x000000e7ffe7723e */ /* 0x000fe400048060ff */
[----:B------:R-:W3:Y:S01]  /*24f40*/  LDL.LU R36, [R1+0x21c] ;  /* 0x00021c0001247983 */ /* 0x000ee20000300800 */
[----:B0-----:R-:W-:Y:S01]  /*24f50*/  F2FP.SATFINITE.E5M2.F32.PACK_AB_MERGE_C R5, RZ, R232, RZ ;  /* 0x000000e8ff05723e */ /* 0x001fe200048060ff */
[----:B--2---:R-:W-:Y:S01]  /*24f60*/  FMUL R2, R40, UR20 ;  /* 0x0000001428027c20 */ /* 0x004fe20008400000 */
[----:B------:R-:W-:Y:S01]  /*24f70*/  F2FP.SATFINITE.E5M2.F32.PACK_AB_MERGE_C R233, RZ, R233, RZ ;  /* 0x000000e9ffe9723e */ /* 0x000fe200048060ff */
[----:B----4-:R-:W-:Y:S01]  /*24f80*/  FMUL R4, R35, UR20 ;  /* 0x0000001423047c20 */ /* 0x010fe20008400000 */
[----:B------:R-:W-:Y:S01]  /*24f90*/  F2FP.SATFINITE.E5M2.F32.PACK_AB_MERGE_C R7, RZ, R234, RZ ;  /* 0x000000eaff07723e */ /* 0x000fe200048060ff */
[----:B------:R-:W2:Y:S01]  /*24fa0*/  LDL.LU R35, [R1+0x220] ;  /* 0x0002200001237983 */ /* 0x000ea20000300800 */
[----:B------:R-:W-:Y:S01]  /*24fb0*/  FMUL R235, R235, UR20 ;  /* 0x00000014ebeb7c20 */ /* 0x000fe20008400000 */
[----:B------:R-:W-:Y:S01]  /*24fc0*/  FMUL R236, R236, UR20 ;  /* 0x00000014ecec7c20 */ /* 0x000fe20008400000 */
[----:B---3--:R-:W-:Y:S01]  /*24fd0*/  FMUL R3, R39, UR20 ;  /* 0x0000001427037c20 */ /* 0x008fe20008400000 */
[----:B------:R-:W-:Y:S01]  /*24fe0*/  @!P1 STG.E.U8 desc[UR14][R24.64+0xc9], R231 ;  /* 0x0000c9e718009986 */ /* 0x000fe2000c10110e */
[C---:B------:R-:W-:Y:S01]  /*24ff0*/  ISETP.LT.OR P1, PT, R0.reuse, 0xd2, !P3 ;  /* 0x000000d20000780c */ /* 0x040fe20005f21670 */
[----:B------:R-:W-:Y:S01]  /*25000*/  FMUL R237, R237, UR20 ;  /* 0x00000014eded7c20 */ /* 0x000fe20008400000 */
[----:B------:R-:W-:Y:S01]  /*25010*/  F2FP.SATFINITE.E5M2.F32.PACK_AB_MERGE_C R235, RZ, R235, RZ ;  /* 0x000000ebffeb723e */ /* 0x000fe200048060ff */
[----:B------:R0:W-:Y:S01]  /*25020*/  @!P5 STG.E.U8 desc[UR14][R26.64+0xc8], R5 ;  /* 0x0000c8051a00d986 */ /* 0x0001e2000c10110e */
[----:B------:R-:W-:-:S02]  /*25030*/  ISETP.LT.OR P5, PT, R0, 0xd1, !P2 ;  /* 0x000000d10000780c */ /* 0x000fc400057a1670 */
[----:B------:R-:W-:Y:S01]  /*25040*/  F2FP.SATFINITE.E5M2.F32.PACK_AB_MERGE_C R9, RZ, R236, RZ ;  /* 0x000000ecff09723e */ /* 0x000fe200048060ff */
[----:B------:R-:W-:Y:S01]  /*25050*/  @!P6 STG.E.U8 desc[UR14][R26.64+0xc9], R233 ;  /* 0x0000c9e91a00e986 */ /* 0x000fe2000c10110e */
[C---:B------:R-:W-:Y:S02]  /*25060*/  ISETP.LT.OR P6, PT, R0.reuse, 0xd2, !P2 ;  /* 0x000000d20000780c */ /* 0x040fe400057c1670 */
[----:B------:R-:W-:Y:S01]  /*25070*/  F2FP.SATFINITE.E5M2.F32.PACK_AB_MERGE_C R237, RZ, R237, RZ ;  /* 0x000000edffed723e */ /* 0x000fe200048060ff */
[----:B------:R1:W-:Y:S01]  /*25080*/  @!P0 STG.E.U8 desc[UR14][R24.64+0xd0], R7 ;  /* 0x0000d00718008986 */ /* 0x0003e2000c10110e */
[C---:B------:R-:W-:Y:S01]  /*25090*/  ISETP.LT.OR P0, PT, R0.reuse, 0xd9, !P3 ;  /* 0x000000d90000780c */ /* 0x040fe20005f01670 */
[----:B0-----:R-:W-:Y:S02]  /*250a0*/  FMUL R5, R33, UR20 ;  /* 0x0000001421057c20 */ /* 0x001fe40008400000 */
[----:B------:R-:W-:Y:S01]  /*250b0*/  @!P1 STG.E.U8 desc[UR14][R24.64+0xd1], R235 ;  /* 0x0000d1eb18009986 */ /* 0x000fe2000c10110e */
[----:B------:R-:W-:-:S03]  /*250c0*/  ISETP.LT.OR P1, PT, R0, 0xda, !P3 ;  /* 0x000000da0000780c */ /* 0x000fc60005f21670 */
[----:B------:R-:W3:Y:S01]  /*250d0*/  LDL.LU R33, [R1+0x224] ;  /* 0x0002240001217983 */ /* 0x000ee20000300800 */
[----:B-1----:R-:W-:Y:S01]  /*250e0*/  F2FP.SATFINITE.E5M2.F32.PACK_AB_MERGE_C R7, RZ, R2, RZ ;  /* 0x00000002ff07723e */ /* 0x002fe200048060ff */
[----:B------:R-:W-:Y:S02]  /*250f0*/  FMUL R2, R32, UR20 ;  /* 0x0000001420027c20 */ /* 0x000fe40008400000 */
[----:B------:R-:W4:Y:S04]  /*25100*/  LDL.LU R40, [R1+0x228] ;  /* 0x0002280001287983 */ /* 0x000f280000300800 */
[----:B------:R-:W4:Y:S04]  /*25110*/  LDL.LU R32, [R1+0x22c] ;  /* 0x00022c0001207983 */ /* 0x000f280000300800 */
[----:B------:R-:W4:Y:S01]  /*25120*/  LDL.LU R39, [R1+0x230] ;  /* 0x0002300001277983 */ /* 0x000f220000300800 */
[----:B------:R-:W-:-:S03]  /*25130*/  F2FP.SATFINITE.E5M2.F32.PACK_AB_MERGE_C R11, RZ, R4, RZ ;  /* 0x00000004ff0b723e */ /* 0x000fc600048060ff */
[----:B------:R0:W-:Y:S01]  /*25140*/  @!P5 STG.E.U8 desc[UR14][R26.64+0xd0], R9 ;  /* 0x0000d0091a00d986 */ /* 0x0001e2000c10110e */
[C---:B------:R-:W-:Y:S02]  /*25150*/  ISETP.LT.OR P5, PT, R0.reuse, 0xd9, !P2 ;  /* 0x000000d90000780c */ /* 0x040fe400057a1670 */
[----:B------:R-:W-:Y:S01]  /*25160*/  F2FP.SATFINITE.E5M2.F32.PACK_AB_MERGE_C R13, RZ, R5, RZ ;  /* 0x00000005ff0d723e */ /* 0x000fe200048060ff */
[----:B------:R-:W-:Y:S01]  /*25170*/  @!P6 STG.E.U8 desc[UR14][R26.64+0xd1], R237 ;  /* 0x0000d1ed1a00e986 */ /* 0x000fe2000c10110e */
[----:B------:R-:W-:Y:S02]  /*25180*/  ISETP.LT.OR P6, PT, R0, 0xda, !P2 ;  /* 0x000000da0000780c */ /* 0x000fe400057c1670 */
[----:B0-----:R-:W-:Y:S01]  /*25190*/  F2FP.SATFINITE.E5M2.F32.PACK_AB_MERGE_C R9, RZ, R3, RZ ;  /* 0x00000003ff09723e */ /* 0x001fe200048060ff */
[----:B------:R0:W-:Y:S04]  /*251a0*/  @!P0 STG.E.U8 desc[UR14][R24.64+0xd8], R7 ;  /* 0x0000d80718008986 */ /* 0x0001e8000c10110e */
[----:B------:R1:W-:Y:S01]  /*251b0*/  @!P1 STG.E.U8 desc[UR14][R24.64+0xd9], R9 ;  /* 0x0000d90918009986 */ /* 0x0003e2000c10110e */
[----:B0-----:R-:W-:-:S03]  /*251c0*/  F2FP.SATFINITE.E5M2.F32.PACK_AB_MERGE_C R7, RZ, R2, RZ ;  /* 0x00000002ff07723e */ /* 0x001fc600048060ff */
[----:B------:R0:W-:Y:S01]  /*251d0*/  @!P5 STG.E.U8 desc[UR14][R26.64+0xd8], R11 ;  /* 0x0000d80b1a00d986 */ /* 0x0001e2000c10110e */
[----:B------:R-:W-:-:S03]  /*251e0*/  FMUL R3, R38, UR20 ;  /* 0x0000001426037c20 */ /* 0x000fc60008400000 */
[----:B------:R-:W4:Y:S02]  /*251f0*/  LDL.LU R38, [R1+0x234] ;  /* 0x0002340001267983 */ /* 0x000f240000300800 */
[----:B-1----:R-:W-:Y:S01]  /*25200*/  F2FP.SATFINITE.E5M2.F32.PACK_AB_MERGE_C R9, RZ, R3, RZ ;  /* 0x00000003ff09723e */ /* 0x002fe200048060ff */
[----:B------:R-:W-:Y:S02]  /*25210*/  FMUL R4, R37, UR20 ;  /* 0x0000001425047c20 */ /* 0x000fe40008400000 */
[----:B------:R-:W4:Y:S01]  /*25220*/  LDL.LU R37, [R1+0x238] ;  /* 0x0002380001257983 */ /* 0x000f220000300800 */
[----:B------:R-:W-:-:S03]  /*25230*/  FMUL R5, R36, UR20 ;  /* 0x0000001424057c20 */ /* 0x000fc60008400000 */
[----:B------:R-:W4:Y:S01]  /*25240*/  LDL.LU R36, [R1+0x23c] ;  /* 0x00023c0001247983 */ /* 0x000f220000300800 */
[----:B--2---:R-:W-:-:S03]  /*25250*/  FMUL R2, R35, UR20 ;  /* 0x0000001423027c20 */ /* 0x004fc60008400000 */
[----:B------:R-:W2:Y:S01]  /*25260*/  LDL.LU R35, [R1+0x240] ;  /* 0x0002400001237983 */ /* 0x000ea20000300800 */
[----:B0-----:R-:W-:Y:S01]  /*25270*/  F2FP.SATFINITE.E5M2.F32.PACK_AB_MERGE_C R11, RZ, R4, RZ ;  /* 0x00000004ff0b723e */ /* 0x001fe200048060ff */
[----:B---3--:R-:W-:Y:S02]  /*25280*/  FMUL R3, R33, UR20 ;  /* 0x0000001421037c20 */ /* 0x008fe40008400000 */
[----:B------:R-:W3:Y:S01]  /*25290*/  LDL.LU R33, [R1+0x244] ;  /* 0x0002440001217983 */ /* 0x000ee20000300800 */
[----:B----4-:R-:W-:-:S03]  /*252a0*/  FMUL R4, R32, UR20 ;  /* 0x0000001420047c20 */ /* 0x010fc60008400000 */
[----:B------:R-:W4:Y:S04]  /*252b0*/  LDL.LU R32, [R1+0x248] ;  /* 0x0002480001207983 */ /* 0x000f280000300800 */
[----:B------:R0:W-:Y:S01]  /*252c0*/  @!P6 STG.E.U8 desc[UR14][R26.64+0xd9], R13 ;  /* 0x0000d90d1a00e986 */ /* 0x0001e2000c10110e */
[C---:B------:R-:W-:Y:S02]  /*252d0*/  ISETP.LT.OR P6, PT, R0.reuse, 0xe2, !P3 ;  /* 0x000000e20000780c */ /* 0x040fe40005fc1670 */
[C---:B------:R-:W-:Y:S02]  /*252e0*/  ISETP.LT.OR P5, PT, R0.reuse, 0xe1, !P3 ;  /* 0x000000e10000780c */ /* 0x040fe40005fa1670 */
[C---:B------:R-:W-:Y:S02]  /*252f0*/  ISETP.LT.OR P0, PT, R0.reuse, 0xe1, !P2 ;  /* 0x000000e10000780c */ /* 0x040fe40005701670 */
[----:B------:R-:W-:-:S02]  /*25300*/  ISETP.LT.OR P1, PT, R0, 0xe2, !P2 ;  /* 0x000000e20000780c */ /* 0x000fc40005721670 */
[----:B------:R-:W-:-:S05]  /*25310*/  F2FP.SATFINITE.E5M2.F32.PACK_AB_MERGE_C R5, RZ, R5, RZ ;  /* 0x00000005ff05723e */ /* 0x000fca00048060ff */
[----:B------:R-:W-:Y:S01]  /*25320*/  @!P6 STG.E.U8 desc[UR14][R24.64+0xe1], R9 ;  /* 0x0000e1091800e986 */ /* 0x000fe2000c10110e */
[----:B------:R-:W-:Y:S02]  /*25330*/  ISETP.LT.OR P6, PT, R0, 0xe9, !P3 ;  /* 0x000000e90000780c */ /* 0x000fe40005fc1670 */
[----:B0-----:R-:W-:Y:S01]  /*25340*/  F2FP.SATFINITE.E5M2.F32.PACK_AB_MERGE_C R13, RZ, R2, RZ ;  /* 0x00000002ff0d723e */ /* 0x001fe200048060ff */
[----:B------:R-:W-:Y:S01]  /*25350*/  FMUL R2, R40, UR20 ;  /* 0x0000001428027c20 */ /* 0x000fe20008400000 */
[----:B------:R0:W-:Y:S01]  /*25360*/  @!P5 STG.E.U8 desc[UR14][R24.64+0xe0], R7 ;  /* 0x0000e0071800d986 */ /* 0x0001e2000c10110e */
[----:B------:R-:W-:-:S03]  /*25370*/  ISETP.LT.OR P5, PT, R0, 0xea, !P2 ;  /* 0x000000ea0000780c */ /* 0x000fc600057a1670 */
[----:B------:R-:W-:Y:S01]  /*25380*/  @!P0 STG.E.U8 desc[UR14][R26.64+0xe0], R11 ;  /* 0x0000e00b1a008986 */ /* 0x000fe2000c10110e */
[----:B------:R-:W-:-:S03]  /*25390*/  ISETP.LT.OR P0, PT, R0, 0xea, !P3 ;  /* 0x000000ea0000780c */ /* 0x000fc60005f01670 */
[----:B------:R1:W-:Y:S01]  /*253a0*/  @!P1 STG.E.U8 desc[UR14][R26.64+0xe1], R5 ;  /* 0x0000e1051a009986 */ /* 0x0003e2000c10110e */
[----:B------:R-:W-:-:S03]  /*253b0*/  ISETP.LT.OR P1, PT, R0, 0xe9, !P2 ;  /* 0x000000e90000780c */ /* 0x000fc60005721670 */
[----:B------:R-:W4:Y:S01]  /*253c0*/  LDL.LU R40, [R1+0x24c] ;  /* 0x00024c0001287983 */ /* 0x000f220000300800 */
[----:B0-----:R-:W-:-:S03]  /*253d0*/  F2FP.SATFINITE.E5M2.F32.PACK_AB_MERGE_C R7, RZ, R3, RZ ;  /* 0x00000003ff07723e */ /* 0x001fc600048060ff */
[----:B------:R-:W-:Y:S01]  /*253e0*/  @!P6 STG.E.U8 desc[UR14][R24.64+0xe8], R13 ;  /* 0x0000e80d1800e986 */ /* 0x000fe2000c10110e */
[----:B-1----:R-:W-:Y:S01]  /*253f0*/  F2FP.SATFINITE.E5M2.F32.PACK_AB_MERGE_C R5, RZ, R2, RZ ;  /* 0x00000002ff05723e */ /* 0x002fe200048060ff */
[----:B------:R-:W-:Y:S02]  /*25400*/  FMUL R2, R39, UR20 ;  /* 0x0000001427027c20 */ /* 0x000fe40008400000 */
[----:B------:R-:W4:Y:S01]  /*25410*/  LDL.LU R39, [R1+0x250] ;  /* 0x0002500001277983 */ /* 0x000f220000300800 */
[----:B------:R-:W-:Y:S02]  /*25420*/  ISETP.LT.OR P6, PT, R0, 0xf1, !P3 ;  /* 0x000000f10000780c */ /* 0x000fe40005fc1670 */
[----:B------:R-:W-:Y:S02]  /*25430*/  F2FP.SATFINITE.E5M2.F32.PACK_AB_MERGE_C R9, RZ, R4, RZ ;  /* 0x00000004ff09723e */ /* 0x000fe400048060ff */
[----:B------:R-:W-:Y:S01]  /*25440*/  F2FP.SATFINITE.E5M2.F32.PACK_AB_MERGE_C R11, RZ, R2, RZ ;  /* 0x00000002ff0b723e */ /* 0x000fe200048060ff */
[----:B------:R0:W-:Y:S04]  /*25450*/  @!P0 STG.E.U8 desc[UR14][R24.64+0xe9], R7 ;  /* 0x0000e90718008986 */ /* 0x0001e8000c10110e */
[----:B------:R1:W-:Y:S04]  /*25460*/  @!P5 STG.E.U8 desc[UR14][R26.64+0xe9], R9 ;  /* 0x0000e9091a00d986 */ /* 0x0003e8000c10110e */
[----:B------:R-:W-:Y:S04]  /*25470*/  @!P1 STG.E.U8 desc[UR14][R26.64+0xe8], R5 ;  /* 0x0000e8051a009986 */ /* 0x000fe8000c10110e */
[----:B------:R2:W-:Y:S01]  /*25480*/  @!P6 STG.E.U8 desc[UR14][R24.64+0xf0], R11 ;  /* 0x0000f00b1800e986 */ /* 0x0005e2000c10110e */
[----:B------:R-:W-:-:S03]  /*25490*/  FMUL R3, R38, UR20 ;  /* 0x0000001426037c20 */ /* 0x000fc60008400000 */
[----:B------:R-:W4:Y:S02]  /*254a0*/  LDL.LU R38, [R1+0x254] ;  /* 0x0002540001267983 */ /* 0x000f240000300800 */
[----:B0-----:R-:W-:Y:S01]  /*254b0*/  F2FP.SATFINITE.E5M2.F32.PACK_AB_MERGE_C R7, RZ, R3, RZ ;  /* 0x00000003ff07723e */ /* 0x001fe200048060ff */
[----:B------:R-:W-:Y:S02]  /*254c0*/  FMUL R4, R37, UR20 ;  /* 0x0000001425047c20 */ /* 0x000fe40008400000 */
[----:B------:R-:W4:Y:S01]  /*254d0*/  LDL.LU R37, [R1+0x258] ;  /* 0x0002580001257983 */ /* 0x000f220000300800 */
[----:B------:R-:W-:-:S03]  /*254e0*/  FMUL R2, R36, UR20 ;  /* 0x0000001424027c20 */ /* 0x000fc60008400000 */
[----:B------:R-:W4:Y:S02]  /*254f0*/  LDL.LU R36, [R1+0x25c] ;  /* 0x00025c0001247983 */ /* 0x000f240000300800 */
[----:B-1----:R-:W-:Y:S01]  /*25500*/  F2FP.SATFINITE.E5M2.F32.PACK_AB_MERGE_C R9, RZ, R2, RZ ;  /* 0x00000002ff09723e */ /* 0x002fe200048060ff */
[----:B--2---:R-:W-:Y:S02]  /*25510*/  FMUL R2, R35, UR20 ;  /* 0x0000001423027c20 */ /* 0x004fe40008400000 */
[----:B------:R-:W2:Y:S03]  /*25520*/  LDL.LU R35, [R1+0x260] ;  /* 0x0002600001237983 */ /* 0x000ea60000300800 */
[----:B------:R-:W-:Y:S01]  /*25530*/  F2FP.SATFINITE.E5M2.F32.PACK_AB_MERGE_C R11, RZ, R2, RZ ;  /* 0x00000002ff0b723e */ /* 0x000fe200048060ff */
[----:B---3--:R-:W-:Y:S02]  /*25540*/  FMUL R3, R33, UR20 ;  /* 0x0000001421037c20 */ /* 0x008fe40008400000 */
[----:B------:R-:W3:Y:S01]  /*25550*/  LDL.LU R33, [R1+0x264] ;  /* 0x0002640001217983 */ /* 0x000ee20000300800 */
[----:B----4-:R-:W-:-:S03]  /*25560*/  FMUL R2, R32, UR20 ;  /* 0x0000001420027c20 */ /* 0x010fc60008400000 */
[----:B------:R-:W4:Y:S01]  /*25570*/  LDL.LU R32, [R1+0x268] ;  /* 0x0002680001207983 */ /* 0x000f220000300800 */
[C---:B------:R-:W-:Y:S02]  /*25580*/  ISETP.LT.OR P0, PT, R0.reuse, 0xf2, !P3 ;  /* 0x000000f20000780c */ /* 0x040fe40005f01670 */
[C---:B------:R-:W-:Y:S02]  /*25590*/  ISETP.LT.OR P5, PT, R0.reuse, 0xf2, !P2 ;  /* 0x000000f20000780c */ /* 0x040fe400057a1670 */
[C---:B------:R-:W-:Y:S02]  /*255a0*/  ISETP.LT.OR P1, PT, R0.reuse, 0xf1, !P2 ;  /* 0x000000f10000780c */ /* 0x040fe40005721670 */
[----:B------:R-:W-:Y:S02]  /*255b0*/  ISETP.LT.OR P6, PT, R0, 0xf9, !P3 ;  /* 0x000000f90000780c */ /* 0x000fe40005fc1670 */
[----:B------:R-:W-:Y:S02]  /*255c0*/  F2FP.SATFINITE.E5M2.F32.PACK_AB_MERGE_C R13, RZ, R3, RZ ;  /* 0x00000003ff0d723e */ /* 0x000fe400048060ff */
[----:B------:R-:W-:-:S03]  /*255d0*/  F2FP.SATFINITE.E5M2.F32.PACK_AB_MERGE_C R5, RZ, R4, RZ ;  /* 0x00000004ff05723e */ /* 0x000fc600048060ff */
[----:B------:R0:W-:Y:S01]  /*255e0*/  @!P0 STG.E.U8 desc[UR14][R24.64+0xf1], R7 ;  /* 0x0000f10718008986 */ /* 0x0001e2000c10110e */
[----:B------:R-:W-:-:S03]  /*255f0*/  ISETP.LT.OR P3, PT, R0, 0xfa, !P3 ;  /* 0x000000fa0000780c */ /* 0x000fc60005f61670 */
[----:B------:R1:W-:Y:S01]  /*25600*/  @!P5 STG.E.U8 desc[UR14][R26.64+0xf1], R9 ;  /* 0x0000f1091a00d986 */ /* 0x0003e2000c10110e */
[----:B------:R-:W-:Y:S02]  /*25610*/  ISETP.LT.OR P5, PT, R0, 0xf9, !P2 ;  /* 0x000000f90000780c */ /* 0x000fe400057a1670 */
[----:B0-----:R-:W-:Y:S01]  /*25620*/  F2FP.SATFINITE.E5M2.F32.PACK_AB_MERGE_C R7, RZ, R2, RZ ;  /* 0x00000002ff07723e */ /* 0x001fe200048060ff */
[----:B------:R-:W-:Y:S01]  /*25630*/  @!P1 STG.E.U8 desc[UR14][R26.64+0xf0], R5 ;  /* 0x0000f0051a009986 */ /* 0x000fe2000c10110e */
[----:B------:R-:W-:-:S03]  /*25640*/  FMUL R2, R40, UR20 ;  /* 0x0000001428027c20 */ /* 0x000fc60008400000 */
[----:B------:R-:W4:Y:S01]  /*25650*/  LDL.LU R40, [R1+0x26c] ;  /* 0x00026c0001287983 */ /* 0x000f220000300800 */
[----:B------:R-:W-:-:S03]  /*25660*/  FMUL R3, R39, UR20 ;  /* 0x0000001427037c20 */ /* 0x000fc60008400000 */
[----:B------:R-:W4:Y:S01]  /*25670*/  LDL.LU R39, [R1+0x270] ;  /* 0x0002700001277983 */ /* 0x000f220000300800 */
[----:B-1----:R-:W-:-:S03]  /*25680*/  F2FP.SATFINITE.E5M2.F32.PACK_AB_MERGE_C R9, RZ, R2, RZ ;  /* 0x00000002ff09723e */ /* 0x002fc600048060ff */
        /* <DEDUP_REMOVED lines=17> */
[----:B------:R-:W4:Y:S01]  /*257a0*/  LDL.LU R32, [R1+0x288] ;  /* 0x0002880001207983 */ /* 0x000f220000300800 */
[----:B------:R-:W-:Y:S02]  /*257b0*/  ISETP.GE.AND P1, PT, R34, 0x81, PT ;  /* 0x000000812200780c */ /* 0x000fe40003f26270 */
[C---:B------:R-:W-:Y:S02]  /*257c0*/  ISETP.LT.OR P2, PT, R0.reuse, 0xfa, !P2 ;  /* 0x000000fa0000780c */ /* 0x040fe40005741670 */
[C---:B------:R-:W-:Y:S02]  /*257d0*/  ISETP.LT.OR P6, PT, R0.reuse, 0x1, !P1 ;  /* 0x000000010000780c */ /* 0x040fe40004fc1670 */
[----:B------:R-:W-:Y:S02]  /*257e0*/  ISETP.LT.OR P3, PT, R0, 0x2, !P1 ;  /* 0x000000020000780c */ /* 0x000fe40004f61670 */
[----:B------:R-:W-:-:S07]  /*257f0*/  ISETP.GE.AND P0, PT, R34, 0x89, PT ;  /* 0x000000892200780c */ /* 0x000fce0003f06270 */
[----:B------:R0:W-:Y:S04]  /*25800*/  @!P2 STG.E.U8 desc[UR14][R26.64+0xf9], R9 ;  /* 0x0000f9091a00a986 */ /* 0x0001e8000c10110e */
[----:B------:R-:W-:Y:S01]  /*25810*/  @!P6 STG.E.U8 desc[UR14][R30.64], R11 ;  /* 0x0000000b1e00e986 */ /* 0x000fe2000c10110e */
[C---:B------:R-:W-:Y:S02]  /*25820*/  ISETP.LT.OR P6, PT, R0.reuse, 0x2, !P0 ;  /* 0x000000020000780c */ /* 0x040fe400047c1670 */
[C---:B------:R-:W-:Y:S01]  /*25830*/  ISETP.LT.OR P5, PT, R0.reuse, 0x1, !P0 ;  /* 0x000000010000780c */ /* 0x040fe200047a1670 */
[----:B------:R1:W-:Y:S01]  /*25840*/  @!P3 STG.E.U8 desc[UR14][R30.64+0x1], R13 ;  /* 0x0000010d1e00b986 */ /* 0x0003e2000c10110e */
[----:B------:R-:W-:Y:S02]  /*25850*/  ISETP.LT.OR P2, PT, R0, 0xa, !P1 ;  /* 0x0000000a0000780c */ /* 0x000fe40004f41670 */
[----:B0-----:R-:W-:Y:S01]  /*25860*/  F2FP.SATFINITE.E5M2.F32.PACK_AB_MERGE_C R9, RZ, R3, RZ ;  /* 0x00000003ff09723e */ /* 0x001fe200048060ff */
[----:B------:R-:W-:-:S02]  /*25870*/  FMUL R3, R40, UR20 ;  /* 0x0000001428037c20 */ /* 0x000fc40008400000 */
[----:B------:R-:W4:Y:S01]  /*25880*/  LDL.LU R40, [R1+0x28c] ;  /* 0x00028c0001287983 */ /* 0x000f220000300800 */
[----:B-1----:R-:W-:Y:S02]  /*25890*/  F2FP.SATFINITE.E5M2.F32.PACK_AB_MERGE_C R13, RZ, R2, RZ ;  /* 0x00000002ff0d723e */ /* 0x002fe400048060ff */
[C---:B------:R-:W-:Y:S01]  /*258a0*/  ISETP.LT.OR P3, PT, R0.reuse, 0x9, !P1 ;  /* 0x000000090000780c */ /* 0x040fe20004f61670 */
[----:B------:R0:W-:Y:S01]  /*258b0*/  @!P6 STG.E.U8 desc[UR14][R28.64+0x1], R7 ;  /* 0x000001071c00e986 */ /* 0x0001e2000c10110e */
[----:B------:R-:W-:Y:S01]  /*258c0*/  F2FP.SATFINITE.E5M2.F32.PACK_AB_MERGE_C R5, RZ, R5, RZ ;  /* 0x00000005ff05723e */ /* 0x000fe200048060ff */
[----:B------:R-:W-:Y:S02]  /*258d0*/  FMUL R2, R39, UR20 ;  /* 0x0000001427027c20 */ /* 0x000fe40008400000 */
[----:B------:R-:W4:Y:S01]  /*258e0*/  LDL.LU R39, [R1+0x290] ;  /* 0x0002900001277983 */ /* 0x000f220000300800 */
[----:B------:R-:W-:Y:S02]  /*258f0*/  F2FP.SATFINITE.E5M2.F32.PACK_AB_MERGE_C R11, RZ, R4, RZ ;  /* 0x00000004ff0b723e */ /* 0x000fe400048060ff */
[----:B------:R-:W-:-:S02]  /*25900*/  ISETP.LT.OR P6, PT, R0, 0xa, !P0 ;  /* 0x0000000a0000780c */ /* 0x000fc400047c1670 */
[----:B0-----:R-:W-:Y:S01]  /*25910*/  F2FP.SATFINITE.E5M2.F32.PACK_AB_MERGE_C R7, RZ, R2, RZ ;  /* 0x00000002ff07723e */ /* 0x001fe200048060ff */
[----:B------:R0:W-:Y:S04]  /*25920*/  @!P5 STG.E.U8 desc[UR14][R28.64], R5 ;  /* 0x000000051c00d986 */ /* 0x0001e8000c10110e */
[----:B------:R-:W-:Y:S04]  /*25930*/  @!P2 STG.E.U8 desc[UR14][R30.64+0x9], R11 ;  /* 0x0000090b1e00a986 */ /* 0x000fe8000c10110e */
[----:B------:R1:W-:Y:S01]  /*25940*/  @!P3 STG.E.U8 desc[UR14][R30.64+0x8], R9 ;  /* 0x000008091e00b986 */ /* 0x0003e2000c10110e */
[----:B0-----:R-:W-:-:S05]  /*25950*/  F2FP.SATFINITE.E5M2.F32.PACK_AB_MERGE_C R5, RZ, R3, RZ ;  /* 0x00000003ff05723e */ /* 0x001fca00048060ff */
[----:B------:R4:W-:Y:S01]  /*25960*/  @!P6 STG.E.U8 desc[UR14][R28.64+0x9], R5 ;  /* 0x000009051c00e986 */ /* 0x0009e2000c10110e */
[----:B------:R-:W-:-:S03]  /*25970*/  FMUL R4, R38, UR20 ;  /* 0x0000001426047c20 */ /* 0x000fc60008400000 */
[----:B------:R-:W4:Y:S02]  /*25980*/  LDL.LU R38, [R1+0x294] ;  /* 0x0002940001267983 */ /* 0x000f240000300800 */
[----:B-1----:R-:W-:Y:S01]  /*25990*/  F2FP.SATFINITE.E5M2.F32.PACK_AB_MERGE_C R9, RZ, R4, RZ ;  /* 0x00000004ff09723e */ /* 0x002fe200048060ff */
[----:B------:R-:W-:Y:S02]  /*259a0*/  FMUL R2, R37, UR20 ;  /* 0x0000001425027c20 */ /* 0x000fe40008400000 */
[----:B------:R-:W4:Y:S03]  /*259b0*/  LDL.LU R37, [R1+0x298] ;  /* 0x0002980001257983 */ /* 0x000f260000300800 */
[----:B------:R-:W-:Y:S01]  /*259c0*/  F2FP.SATFINITE.E5M2.F32.PACK_AB_MERGE_C R11, RZ, R2, RZ ;  /* 0x00000002ff0b723e */ /* 0x000fe200048060ff */
[----:B------:R-:W-:Y:S02]  /*259d0*/  FMUL R2, R36, UR20 ;  /* 0x0000001424027c20 */ /* 0x000fe40008400000 */
[----:B------:R-:W4:Y:S01]  /*259e0*/  LDL.LU R36, [R1+0x29c] ;  /* 0x00029c0001247983 */ /* 0x000f220000300800 */
[----:B--2---:R-:W-:-:S03]  /*259f0*/  FMUL R3, R35, UR20 ;  /* 0x0000001423037c20 */ /* 0x004fc60008400000 */
[----:B------:R-:W2:Y:S01]  /*25a00*/  LDL.LU R35, [R1+0x2a0] ;  /* 0x0002a00001237983 */ /* 0x000ea20000300800 */
[----:B---3--:R-:W-:-:S03]  /*25a10*/  FMUL R4, R33, UR20 ;  /* 0x0000001421047c20 */ /* 0x008fc60008400000 */
[----:B------:R-:W3:Y:S01]  /*25a20*/  LDL.LU R33, [R1+0x2a4] ;  /* 0x0002a40001217983 */ /* 0x000ee20000300800 */
[----:B----4-:R-:W-:-:S03]  /*25a30*/  FMUL R5, R32, UR20 ;  /* 0x0000001420057c20 */ /* 0x010fc60008400000 */
[----:B------:R-:W4:Y:S01]  /*25a40*/  LDL.LU R32, [R1+0x2a8] ;  /* 0x0002a80001207983 */ /* 0x000f220000300800 */
[C---:B------:R-:W-:Y:S02]  /*25a50*/  ISETP.LT.OR P5, PT, R0.reuse, 0x9, !P0 ;  /* 0x000000090000780c */ /* 0x040fe400047a1670 */
[C---:B------:R-:W-:Y:S02]  /*25a60*/  ISETP.LT.OR P3, PT, R0.reuse, 0x11, !P1 ;  /* 0x000000110000780c */ /* 0x040fe40004f61670 */
[C---:B------:R-:W-:Y:S02]  /*25a70*/  ISETP.LT.OR P2, PT, R0.reuse, 0x12, !P1 ;  /* 0x000000120000780c */ /* 0x040fe40004f41670 */
[----:B------:R-:W-:-:S07]  /*25a80*/  ISETP.LT.OR P6, PT, R0, 0x12, !P0 ;  /* 0x000000120000780c */ /* 0x000fce00047c1670 */
[----:B------:R-:W-:Y:S01]  /*25a90*/  @!P5 STG.E.U8 desc[UR14][R28.64+0x8], R13 ;  /* 0x0000080d1c00d986 */ /* 0x000fe2000c10110e */
[----:B------:R-:W-:-:S03]  /*25aa0*/  ISETP.LT.OR P5, PT, R0, 0x11, !P0 ;  /* 0x000000110000780c */ /* 0x000fc600047a1670 */
[----:B------:R0:W-:Y:S01]  /*25ab0*/  @!P3 STG.E.U8 desc[UR14][R30.64+0x10], R7 ;  /* 0x000010071e00b986 */ /* 0x0001e2000c10110e */
[----:B------:R-:W-:-:S03]  /*25ac0*/  ISETP.LT.OR P3, PT, R0, 0x19, !P1 ;  /* 0x000000190000780c */ /* 0x000fc60004f61670 */
[----:B------:R1:W-:Y:S01]  /*25ad0*/  @!P2 STG.E.U8 desc[UR14][R30.64+0x11], R9 ;  /* 0x000011091e00a986 */ /* 0x0003e2000c10110e */
[----:B------:R-:W-:Y:S02]  /*25ae0*/  ISETP.LT.OR P2, PT, R0, 0x1a, !P1 ;  /* 0x0000001a0000780c */ /* 0x000fe40004f41670 */
[----:B0-----:R-:W-:Y:S01]  /*25af0*/  F2FP.SATFINITE.E5M2.F32.PACK_AB_MERGE_C R7, RZ, R2, RZ ;  /* 0x00000002ff07723e */ /* 0x001fe200048060ff */
[----:B------:R-:W-:Y:S01]  /*25b00*/  FMUL R2, R40, UR20 ;  /* 0x0000001428027c20 */ /* 0x000fe20008400000 */
[----:B-1----:R-:W-:Y:S01]  /*25b10*/  F2FP.SATFINITE.E5M2.F32.PACK_AB_MERGE_C R9, RZ, R3, RZ ;  /* 0x00000003ff09723e */ /* 0x002fe200048060ff */
[----:B------:R-:W4:Y:S01]  /*25b20*/  LDL.LU R40, [R1+0x2ac] ;  /* 0x0002ac0001287983 */ /* 0x000f220000300800 */
[----:B------:R-:W-:-:S03]  /*25b30*/  F2FP.SATFINITE.E5M2.F32.PACK_AB_MERGE_C R13, RZ, R4, RZ ;  /* 0x00000004ff0d723e */ /* 0x000fc600048060ff */
[----:B------:R0:W-:Y:S01]  /*25b40*/  @!P6 STG.E.U8 desc[UR14][R28.64+0x11], R7 ;  /* 0x000011071c00e986 */ /* 0x0001e2000c10110e */
[----:B------:R-:W-:Y:S01]  /*25b50*/  ISETP.LT.OR P6, PT, R0, 0x1a, !P0 ;  /* 0x0000001a0000780c */ /* 0x000fe200047c1670 */
[----:B------:R-:W-:Y:S02]  /*25b60*/  FMUL R3, R39, UR20 ;  /* 0x0000001427037c20 */ /* 0x000fe40008400000 */
[----:B------:R-:W4:Y:S01]  /*25b70*/  LDL.LU R39, [R1+0x2b0] ;  /* 0x0002b00001277983 */ /* 0x000f220000300800 */
[----:B0-----:R-:W-:-:S03]  /*25b80*/  F2FP.SATFINITE.E5M2.F32.PACK_AB_MERGE_C R7, RZ, R2, RZ ;  /* 0x00000002ff07723e */ /* 0x001fc600048060ff */
[----:B------:R-:W-:Y:S04]  /*25b90*/  @!P5 STG.E.U8 desc[UR14][R28.64+0x10], R11 ;  /* 0x0000100b1c00d986 */ /* 0x000fe8000c10110e */
[----:B------:R0:W-:Y:S04]  /*25ba0*/  @!P3 STG.E.U8 desc[UR14][R30.64+0x18], R9 ;  /* 0x000018091e00b986 */ /* 0x0001e8000c10110e */
[----:B------:R1:W-:Y:S01]  /*25bb0*/  @!P2 STG.E.U8 desc[UR14][R30.64+0x19], R13 ;  /* 0x0000190d1e00a986 */ /* 0x0003e2000c10110e */
[----:B0-----:R-:W-:-:S03]  /*25bc0*/  F2FP.SATFINITE.E5M2.F32.PACK_AB_MERGE_C R9, RZ, R3, RZ ;  /* 0x00000003ff09723e */ /* 0x001fc600048060ff */
[----:B------:R0:W-:Y:S01]  /*25bd0*/  @!P6 STG.E.U8 desc[UR14][R28.64+0x19], R7 ;  /* 0x000019071c00e986 */ /* 0x0001e2000c10110e */
[----:B------:R-:W-:-:S03]  /*25be0*/  FMUL R4, R38, UR20 ;  /* 0x0000001426047c20 */ /* 0x000fc60008400000 */
[----:B------:R-:W4:Y:S02]  /*25bf0*/  LDL.LU R38, [R1+0x2b4] ;  /* 0x0002b40001267983 */ /* 0x000f240000300800 */
[----:B------:R-:W-:Y:S01]  /*25c00*/  F2FP.SATFINITE.E5M2.F32.PACK_AB_MERGE_C R11, RZ, R4, RZ ;  /* 0x00000004ff0b723e */ /* 0x000fe200048060ff */
[----:B------:R-:W-:Y:S02]  /*25c10*/  FMUL R2, R37, UR20 ;  /* 0x0000001425027c20 */ /* 0x000fe40008400000 */
[----:B------:R-:W4:Y:S03]  /*25c20*/  LDL.LU R37, [R1+0x2b8] ;  /* 0x0002b80001257983 */ /* 0x000f260000300800 */
[----:B-1----:R-:W-:Y:S01]  /*25c30*/  F2FP.SATFINITE.E5M2.F32.PACK_AB_MERGE_C R13, RZ, R2, RZ ;  /* 0x00000002ff0d723e */ /* 0x002fe200048060ff */
[----:B------:R-:W-:Y:S02]  /*25c40*/  FMUL R3, R36, UR20 ;  /* 0x0000001424037c20 */ /* 0x000fe40008400000 */
[----:B------:R-:W4:Y:S01]  /*25c50*/  LDL.LU R36, [R1+0x2bc] ;  /* 0x0002bc0001247983 */ /* 0x000f220000300800 */
[----:B--2---:R-:W-:-:S03]  /*25c60*/  FMUL R2, R35, UR20 ;  /* 0x0000001423027c20 */ /* 0x004fc60008400000 */
[----:B------:R-:W2:Y:S02]  /*25c70*/  LDL.LU R35, [R1+0x2c0] ;  /* 0x0002c00001237983 */ /* 0x000ea40000300800 */
[----:B0-----:R-:W-:Y:S01]  /*25c80*/  F2FP.SATFINITE.E5M2.F32.PACK_AB_MERGE_C R7, RZ, R2, RZ ;  /* 0x00000002ff07723e */ /* 0x001fe200048060ff */
[----:B---3--:R-:W-:Y:S02]  /*25c90*/  FMUL R4, R33, UR20 ;  /* 0x0000001421047c20 */ /* 0x008fe40008400000 */
[----:B------:R-:W3:Y:S01]  /*25ca0*/  LDL.LU R33, [R1+0x2c4] ;  /* 0x0002c40001217983 */ /* 0x000ee20000300800 */
[----:B----4-:R-:W-:-:S03]  /*25cb0*/  FMUL R2, R32, UR20 ;  /* 0x0000001420027c20 */ /* 0x010fc60008400000 */
[----:B------:R-:W4:Y:S01]  /*25cc0*/  LDL.LU R32, [R1+0x2c8] ;  /* 0x0002c80001207983 */ /* 0x000f220000300800 */
[C---:B------:R-:W-:Y:S02]  /*25cd0*/  ISETP.LT.OR P5, PT, R0.reuse, 0x19, !P0 ;  /* 0x000000190000780c */ /* 0x040fe400047a1670 */
[C---:B------:R-:W-:Y:S02]  /*25ce0*/  ISETP.LT.OR P3, PT, R0.reuse, 0x21, !P1 ;  /* 0x000000210000780c */ /* 0x040fe40004f61670 */
[C---:B------:R-:W-:Y:S02]  /*25cf0*/  ISETP.LT.OR P2, PT, R0.reuse, 0x22, !P1 ;  /* 0x000000220000780c */ /* 0x040fe40004f41670 */
[----:B------:R-:W-:Y:S02]  /*25d00*/  F2FP.SATFINITE.E5M2.F32.PACK_AB_MERGE_C R5, RZ, R5, RZ ;  /* 0x00000005ff05723e */ /* 0x000fe400048060ff */
[----:B------:R-:W-:-:S05]  /*25d10*/  ISETP.LT.OR P6, PT, R0, 0x22, !P0 ;  /* 0x000000220000780c */ /* 0x000fca00047c1670 */
[----:B------:R0:W-:Y:S01]  /*25d20*/  @!P5 STG.E.U8 desc[UR14][R28.64+0x18], R5 ;  /* 0x000018051c00d986 */ /* 0x0001e2000c10110e */
[----:B------:R-:W-:-:S03]  /*25d30*/  ISETP.LT.OR P5, PT, R0, 0x21, !P0 ;  /* 0x000000210000780c */ /* 0x000fc600047a1670 */
[----:B------:R-:W-:Y:S01]  /*25d40*/  @!P3 STG.E.U8 desc[UR14][R30.64+0x20], R9 ;  /* 0x000020091e00b986 */ /* 0x000fe2000c10110e */
[----:B------:R-:W-:-:S03]  /*25d50*/  ISETP.LT.OR P3, PT, R0, 0x29, !P1 ;  /* 0x000000290000780c */ /* 0x000fc60004f61670 */
[----:B------:R1:W-:Y:S01]  /*25d60*/  @!P2 STG.E.U8 desc[UR14][R30.64+0x21], R11 ;  /* 0x0000210b1e00a986 */ /* 0x0003e2000c10110e */
[----:B------:R-:W-:Y:S02]  /*25d70*/  ISETP.LT.OR P2, PT, R0, 0x2a, !P1 ;  /* 0x0000002a0000780c */ /* 0x000fe40004f41670 */
[----:B0-----:R-:W-:Y:S02]  /*25d80*/  F2FP.SATFINITE.E5M2.F32.PACK_AB_MERGE_C R5, RZ, R3, RZ ;  /* 0x00000003ff05723e */ /* 0x001fe400048060ff */
[----:B-1----:R-:W-:Y:S01]  /*25d90*/  F2FP.SATFINITE.E5M2.F32.PACK_AB_MERGE_C R11, RZ, R2, RZ ;  /* 0x00000002ff0b723e */ /* 0x002fe200048060ff */
[----:B------:R-:W-:Y:S02]  /*25da0*/  FMUL R2, R40, UR20 ;  /* 0x0000001428027c20 */ /* 0x000fe40008400000 */
[----:B------:R-:W4:Y:S01]  /*25db0*/  LDL.LU R40, [R1+0x2cc] ;  /* 0x0002cc0001287983 */ /* 0x000f220000300800 */
[----:B------:R-:W-:-:S03]  /*25dc0*/  F2FP.SATFINITE.E5M2.F32.PACK_AB_MERGE_C R9, RZ, R4, RZ ;  /* 0x00000004ff09723e */ /* 0x000fc600048060ff */
[----:B------:R-:W-:Y:S01]  /*25dd0*/  @!P6 STG.E.U8 desc[UR14][R28.64+0x21], R5 ;  /* 0x000021051c00e986 */ /* 0x000fe2000c10110e */
[----:B------:R-:W-:-:S03]  /*25de0*/  FMUL R3, R39, UR20 ;  /* 0x0000001427037c20 */ /* 0x000fc60008400000 */
[----:B------:R-:W4:Y:S01]  /*25df0*/  LDL.LU R39, [R1+0x2d0] ;  /* 0x0002d00001277983 */ /* 0x000f220000300800 */
[----:B------:R-:W-:-:S03]  /*25e00*/  ISETP.LT.OR P6, PT, R0, 0x2a, !P0 ;  /* 0x0000002a0000780c */ /* 0x000fc600047c1670 */
[----:B------:R-:W-:Y:S04]  /*25e10*/  @!P5 STG.E.U8 desc[UR14][R28.64+0x20], R13 ;  /* 0x0000200d1c00d986 */ /* 0x000fe8000c10110e */
[----:B------:R0:W-:Y:S04]  /*25e20*/  @!P3 STG.E.U8 desc[UR14][R30.64+0x28], R7 ;  /* 0x000028071e00b986 */ /* 0x0001e8000c10110e */
[----:B------:R1:W-:Y:S01]  /*25e30*/  @!P2 STG.E.U8 desc[UR14][R30.64+0x29], R9 ;  /* 0x000029091e00a986 */ /* 0x0003e2000c10110e */
[----:B0-----:R-:W-:Y:S02]  /*25e40*/  F2FP.SATFINITE.E5M2.F32.PACK_AB_MERGE_C R7, RZ, R2, RZ ;  /* 0x00000002ff07723e */ /* 0x001fe400048060ff */
[----:B-1----:R-:W-:-:S03]  /*25e50*/  F2FP.SATFINITE.E5M2.F32.PACK_AB_MERGE_C R9, RZ, R3, RZ ;  /* 0x00000003ff09723e */ /* 0x002fc600048060ff */
[----:B------:R0:W-:Y:S01]  /*25e60*/  @!P6 STG.E.U8 desc[UR14][R28.64+0x29], R7 ;  /* 0x000029071c00e986 */ /* 0x0001e2000c10110e */
[----:B------:R-:W-:-:S03]  /*25e70*/  FMUL R4, R38, UR20 ;  /* 0x0000001426047c20 */ /* 0x000fc60008400000 */
[----:B------:R-:W4:Y:S02]  /*25e80*/  LDL.LU R38, [R1+0x2d4] ;  /* 0x0002d40001267983 */ /* 0x000f240000300800 */
[----:B------:R-:W-:Y:S01]  /*25e90*/  F2FP.SATFINITE.E5M2.F32.PACK_AB_MERGE_C R13, RZ, R4, RZ ;  /* 0x00000004ff0d723e */ /* 0x000fe200048060ff */
        /* <DEDUP_REMOVED lines=21> */
[----:B------:R-:W-:Y:S02]  /*25ff0*/  F2FP.SATFINITE.E5M2.F32.PACK_AB_MERGE_C R5, RZ, R5, RZ ;  /* 0x00000005ff05723e */ /* 0x000fe400048060ff */
[----:B0-----:R-:W-:Y:S02]  /*26000*/  F2FP.SATFINITE.E5M2.F32.PACK_AB_MERGE_C R13, RZ, R2, RZ ;  /* 0x00000002ff0d723e */ /* 0x001fe400048060ff */
[----:B-1----:R-:W-:Y:S01]  /*26010*/  F2FP.SATFINITE.E5M2.F32.PACK_AB_MERGE_C R9, RZ, R3, RZ ;  /* 0x00000003ff09723e */ /* 0x002fe200048060ff */
[----:B------:R-:W-:Y:S02]  /*26020*/  FMUL R3, R40, UR20 ;  /* 0x0000001428037c20 */ /* 0x000fe40008400000 */
[----:B------:R-:W4:Y:S01]  /*26030*/  LDL.LU R40, [R1+0x2ec] ;  /* 0x0002ec0001287983 */ /* 0x000f220000300800 */
[----:B------:R-:W-:Y:S01]  /*26040*/  F2FP.SATFINITE.E5M2.F32.PACK_AB_MERGE_C R11, RZ, R4, RZ ;  /* 0x00000004ff0b723e */ /* 0x000fe200048060ff */
[----:B------:R-:W-:-:S02]  /*26050*/  FMUL R2, R39, UR20 ;  /* 0x0000001427027c20 */ /* 0x000fc40008400000 */
[----:B------:R-:W4:Y:S04]  /*26060*/  LDL.LU R39, [R1+0x2f0] ;  /* 0x0002f00001277983 */ /* 0x000f280000300800 */
[----:B------:R0:W-:Y:S01]  /*26070*/  @!P6 STG.E.U8 desc[UR14][R28.64+0x31], R7 ;  /* 0x000031071c00e986 */ /* 0x0001e2000c10110e */
[----:B------:R-:W-:-:S03]  /*26080*/  ISETP.LT.OR P6, PT, R0, 0x3a, !P0 ;  /* 0x0000003a0000780c */ /* 0x000fc600047c1670 */
[----:B------:R1:W-:Y:S01]  /*26090*/  @!P5 STG.E.U8 desc[UR14][R28.64+0x30], R5 ;  /* 0x000030051c00d986 */ /* 0x0003e2000c10110e */
[----:B0-----:R-:W-:-:S03]  /*260a0*/  F2FP.SATFINITE.E5M2.F32.PACK_AB_MERGE_C R7, RZ, R2, RZ ;  /* 0x00000002ff07723e */ /* 0x001fc600048060ff */
[----:B------:R-:W-:Y:S01]  /*260b0*/  @!P2 STG.E.U8 desc[UR14][R30.64+0x39], R11 ;  /* 0x0000390b1e00a986 */ /* 0x000fe2000c10110e */
[----:B-1----:R-:W-:-:S03]  /*260c0*/  F2FP.SATFINITE.E5M2.F32.PACK_AB_MERGE_C R5, RZ, R3, RZ ;  /* 0x00000003ff05723e */ /* 0x002fc600048060ff */
[----:B------:R0:W-:Y:S04]  /*260d0*/  @!P3 STG.E.U8 desc[UR14][R30.64+0x38], R9 ;  /* 0x000038091e00b986 */ /* 0x0001e8000c10110e */
[----:B------:R4:W-:Y:S01]  /*260e0*/  @!P6 STG.E.U8 desc[UR14][R28.64+0x39], R5 ;  /* 0x000039051c00e986 */ /* 0x0009e2000c10110e */
[----:B------:R-:W-:-:S03]  /*260f0*/  FMUL R4, R38, UR20 ;  /* 0x0000001426047c20 */ /* 0x000fc60008400000 */
[----:B------:R-:W4:Y:S02]  /*26100*/  LDL.LU R38, [R1+0x2f4] ;  /* 0x0002f40001267983 */ /* 0x000f240000300800 */
[----:B0-----:R-:W-:Y:S01]  /*26110*/  F2FP.SATFINITE.E5M2.F32.PACK_AB_MERGE_C R9, RZ, R4, RZ ;  /* 0x00000004ff09723e */ /* 0x001fe200048060ff */
        /* <DEDUP_REMOVED lines=26> */
[----:B------:R0:W-:Y:S01]  /*262c0*/  @!P6 STG.E.U8 desc[UR14][R28.64+0x41], R7 ;  /* 0x000041071c00e986 */ /* 0x0001e2000c10110e */
[----:B------:R-:W-:-:S03]  /*262d0*/  FMUL R3, R39, UR20 ;  /* 0x0000001427037c20 */ /* 0x000fc60008400000 */
[----:B------:R-:W4:Y:S01]  /*262e0*/  LDL.LU R39, [R1+0x310] ;  /* 0x0003100001277983 */ /* 0x000f220000300800 */
[----:B------:R-:W-:Y:S02]  /*262f0*/  ISETP.LT.OR P6, PT, R0, 0x4a, !P0 ;  /* 0x0000004a0000780c */ /* 0x000fe400047c1670 */
[----:B0-----:R-:W-:Y:S01]  /*26300*/  F2FP.SATFINITE.E5M2.F32.PACK_AB_MERGE_C R7, RZ, R2, RZ ;  /* 0x00000002ff07723e */ /* 0x001fe200048060ff */
        /* <DEDUP_REMOVED lines=155> */
[----:B------:R-:W-:Y:S01]  /*26cc0*/  F2FP.SATFINITE.E5M2.F32.PACK_AB_MERGE_C R9, RZ, R4, RZ ;  /* 0x00000004ff09723e */ /* 0x000fe200048060ff */
[----:B------:R-:W-:-:S02]  /*26cd0*/  FMUL R3, R39, UR20 ;  /* 0x0000001427037c20 */ /* 0x000fc40008400000 */
[----:B------:R-:W4:Y:S04]  /*26ce0*/  LDL.LU R39, [R1+0x390] ;  /* 0x0003900001277983 */ /* 0x000f280000300800 */
[----:B------:R-:W-:Y:S04]  /*26cf0*/  @!P6 STG.E.U8 desc[UR14][R28.64+0x81], R5 ;  /* 0x000081051c00e986 */ /* 0x000fe8000c10110e */
[----:B------:R-:W-:Y:S04]  /*26d00*/  @!P5 STG.E.U8 desc[UR14][R28.64+0x80], R13 ;  /* 0x0000800d1c00d986 */ /* 0x000fe8000c10110e */
[----:B------:R0:W-:Y:S04]  /*26d10*/  @!P3 STG.E.U8 desc[UR14][R30.64+0x88], R7 ;  /* 0x000088071e00b986 */ /* 0x0001e8000c10110e */
[----:B------:R1:W-:Y:S01]  /*26d20*/  @!P2 STG.E.U8 desc[UR14][R30.64+0x89], R9 ;  /* 0x000089091e00a986 */ /* 0x0003e2000c10110e */
[----:B0-----:R-:W-:-:S02]  /*26d30*/  F2FP.SATFINITE.E5M2.F32.PACK_AB_MERGE_C R7, RZ, R2, RZ ;  /* 0x00000002ff07723e */ /* 0x001fc400048060ff */
[----:B-1----:R-:W-:Y:S01]  /*26d40*/  F2FP.SATFINITE.E5M2.F32.PACK_AB_MERGE_C R9, RZ, R3, RZ ;  /* 0x00000003ff09723e */ /* 0x002fe200048060ff */
[----:B------:R-:W-:Y:S02]  /*26d50*/  FMUL R4, R38, UR20 ;  /* 0x0000001426047c20 */ /* 0x000fe40008400000 */
[----:B------:R-:W4:Y:S03]  /*26d60*/  LDL.LU R38, [R1+0x394] ;  /* 0x0003940001267983 */ /* 0x000f260000300800 */
[----:B------:R-:W-:Y:S01]  /*26d70*/  F2FP.SATFINITE.E5M2.F32.PACK_AB_MERGE_C R13, RZ, R4, RZ ;  /* 0x00000004ff0d723e */ /* 0x000fe200048060ff */
[----:B------:R-:W-:Y:S02]  /*26d80*/  FMUL R5, R37, UR20 ;  /* 0x0000001425057c20 */ /* 0x000fe40008400000 */
[----:B------:R-:W4:Y:S01]  /*26d90*/  LDL.LU R37, [R1+0x398] ;  /* 0x0003980001257983 */ /* 0x000f220000300800 */
[----:B------:R-:W-:-:S03]  /*26da0*/  FMUL R2, R36, UR20 ;  /* 0x0000001424027c20 */ /* 0x000fc60008400000 */
[----:B------:R-:W4:Y:S01]  /*26db0*/  LDL.LU R36, [R1+0x39c] ;  /* 0x00039c0001247983 */ /* 0x000f220000300800 */
[----:B--2---:R-:W-:-:S03]  /*26dc0*/  FMUL R3, R35, UR20 ;  /* 0x0000001423037c20 */ /* 0x004fc60008400000 */
[----:B------:R-:W2:Y:S01]  /*26dd0*/  LDL.LU R35, [R1+0x3a0] ;  /* 0x0003a00001237983 */ /* 0x000ea20000300800 */
        /* <DEDUP_REMOVED lines=9> */
[----:B------:R0:W-:Y:S01]  /*26e70*/  @!P6 STG.E.U8 desc[UR14][R28.64+0x89], R7 ;  /* 0x000089071c00e986 */ /* 0x0001e2000c10110e */
[----:B------:R-:W-:-:S03]  /*26e80*/  ISETP.LT.OR P6, PT, R0, 0x92, !P0 ;  /* 0x000000920000780c */ /* 0x000fc600047c1670 */
[----:B------:R-:W-:Y:S01]  /*26e90*/  @!P5 STG.E.U8 desc[UR14][R28.64+0x88], R11 ;  /* 0x0000880b1c00d986 */ /* 0x000fe2000c10110e */
[----:B------:R-:W-:-:S03]  /*26ea0*/  ISETP.LT.OR P5, PT, R0, 0x91, !P0 ;  /* 0x000000910000780c */ /* 0x000fc600047a1670 */
[----:B------:R1:W-:Y:S01]  /*26eb0*/  @!P3 STG.E.U8 desc[UR14][R30.64+0x90], R9 ;  /* 0x000090091e00b986 */ /* 0x0003e2000c10110e */
[C---:B------:R-:W-:Y:S02]  /*26ec0*/  ISETP.LT.OR P3, PT, R0.reuse, 0x99, !P1 ;  /* 0x000000990000780c */ /* 0x040fe40004f61670 */
[----:B0-----:R-:W-:Y:S01]  /*26ed0*/  F2FP.SATFINITE.E5M2.F32.PACK_AB_MERGE_C R7, RZ, R2, RZ ;  /* 0x00000002ff07723e */ /* 0x001fe200048060ff */
[----:B------:R-:W-:Y:S01]  /*26ee0*/  @!P2 STG.E.U8 desc[UR14][R30.64+0x91], R13 ;  /* 0x0000910d1e00a986 */ /* 0x000fe2000c10110e */
[----:B------:R-:W-:Y:S02]  /*26ef0*/  ISETP.LT.OR P2, PT, R0, 0x9a, !P1 ;  /* 0x0000009a0000780c */ /* 0x000fe40004f41670 */
        /* <DEDUP_REMOVED lines=86> */
[----:B------:R0:W-:Y:S01]  /*27460*/  @!P6 STG.E.U8 desc[UR14][R28.64+0xb1], R7 ;  /* 0x0000b1071c00e986 */ /* 0x0001e2000c10110e */
[----:B------:R-:W-:-:S03]  /*27470*/  ISETP.LT.OR P6, PT, R0, 0xba, !P0 ;  /* 0x000000ba0000780c */ /* 0x000fc600047c1670 */
[----:B------:R-:W4:Y:S04]  /*27480*/  LDL.LU R39, [R1+0x3f0] ;  /* 0x0003f00001277983 */ /* 0x000f280000300800 */
        /* <DEDUP_REMOVED lines=33> */
[----:B------:R0:W-:Y:S01]  /*276a0*/  @!P6 STG.E.U8 desc[UR14][R28.64+0xc1], R7 ;  /* 0x0000c1071c00e986 */ /* 0x0001e2000c10110e */
[----:B------:R-:W-:-:S03]  /*276b0*/  ISETP.LT.OR P6, PT, R0, 0xca, !P0 ;  /* 0x000000ca0000780c */ /* 0x000fc600047c1670 */
[----:B------:R-:W4:Y:S01]  /*276c0*/  LDL.LU R40, [R1+0x40c] ;  /* 0x00040c0001287983 */ /* 0x000f220000300800 */
[----:B------:R-:W-:Y:S01]  /*276d0*/  F2FP.SATFINITE.E5M2.F32.PACK_AB_MERGE_C R13, RZ, R4, RZ ;  /* 0x00000004ff0d723e */ /* 0x000fe200048060ff */
        /* <DEDUP_REMOVED lines=24> */
[C---:B------:R-:W-:Y:S01]  /*27860*/  ISETP.LT.OR P3, PT, R0.reuse, 0xd1, !P1 ;  /* 0x000000d10000780c */ /* 0x040fe20004f61670 */
[----:B------:R-:W4:Y:S01]  /*27870*/  LDL.LU R42, [R1+0x42c] ;  /* 0x00042c00012a7983 */ /* 0x000f220000300800 */
[C---:B------:R-:W-:Y:S02]  /*27880*/  ISETP.LT.OR P2, PT, R0.reuse, 0xd2, !P1 ;  /* 0x000000d20000780c */ /* 0x040fe40004f41670 */
[----:B------:R-:W-:Y:S02]  /*27890*/  ISETP.LT.OR P6, PT, R0, 0xd2, !P0 ;  /* 0x000000d20000780c */ /* 0x000fe400047c1670 */
[----:B------:R-:W-:-:S05]  /*278a0*/  F2FP.SATFINITE.E5M2.F32.PACK_AB_MERGE_C R5, RZ, R5, RZ ;  /* 0x00000005ff05723e */ /* 0x000fca00048060ff */
[----:B------:R0:W-:Y:S01]  /*278b0*/  @!P5 STG.E.U8 desc[UR14][R28.64+0xc8], R5 ;  /* 0x0000c8051c00d986 */ /* 0x0001e2000c10110e */
[----:B------:R-:W-:-:S03]  /*278c0*/  ISETP.LT.OR P5, PT, R0, 0xd1, !P0 ;  /* 0x000000d10000780c */ /* 0x000fc600047a1670 */
[----:B------:R-:W-:Y:S01]  /*278d0*/  @!P3 STG.E.U8 desc[UR14][R30.64+0xd0], R9 ;  /* 0x0000d0091e00b986 */ /* 0x000fe2000c10110e */
[----:B------:R-:W-:-:S03]  /*278e0*/  ISETP.LT.OR P3, PT, R0, 0xd9, !P1 ;  /* 0x000000d90000780c */ /* 0x000fc60004f61670 */
[----:B------:R1:W-:Y:S01]  /*278f0*/  @!P2 STG.E.U8 desc[UR14][R30.64+0xd1], R11 ;  /* 0x0000d10b1e00a986 */ /* 0x0003e2000c10110e */
[----:B0-----:R-:W-:Y:S02]  /*27900*/  F2FP.SATFINITE.E5M2.F32.PACK_AB_MERGE_C R5, RZ, R3, RZ ;  /* 0x00000003ff05723e */ /* 0x001fe400048060ff */
[----:B------:R-:W-:-:S03]  /*27910*/  ISETP.LT.OR P2, PT, R0, 0xda, !P1 ;  /* 0x000000da0000780c */ /* 0x000fc60004f41670 */
[----:B------:R-:W-:Y:S01]  /*27920*/  @!P6 STG.E.U8 desc[UR14][R28.64+0xd1], R5 ;  /* 0x0000d1051c00e986 */ /* 0x000fe2000c10110e */
[----:B-1----:R-:W-:Y:S02]  /*27930*/  F2FP.SATFINITE.E5M2.F32.PACK_AB_MERGE_C R11, RZ, R2, RZ ;  /* 0x00000002ff0b723e */ /* 0x002fe400048060ff */
[----:B------:R-:W-:Y:S01]  /*27940*/  ISETP.LT.OR P6, PT, R0, 0xda, !P0 ;  /* 0x000000da0000780c */ /* 0x000fe200047c1670 */
[----:B------:R-:W-:Y:S02]  /*27950*/  FMUL R2, R40, UR20 ;  /* 0x0000001428027c20 */ /* 0x000fe40008400000 */
[----:B------:R-:W4:Y:S01]  /*27960*/  LDL.LU R40, [R1+0x430] ;  /* 0x0004300001287983 */ /* 0x000f220000300800 */
[----:B------:R-:W-:-:S03]  /*27970*/  FMUL R3, R39, UR20 ;  /* 0x0000001427037c20 */ /* 0x000fc60008400000 */
[----:B------:R-:W4:Y:S01]  /*27980*/  LDL.LU R39, [R1+0x434] ;  /* 0x0004340001277983 */ /* 0x000f220000300800 */
[----:B------:R-:W-:-:S03]  /*27990*/  F2FP.SATFINITE.E5M2.F32.PACK_AB_MERGE_C R9, RZ, R4, RZ ;  /* 0x00000004ff09723e */ /* 0x000fc600048060ff */
        /* <DEDUP_REMOVED lines=13> */
[----:B--2---:R-:W-:Y:S01]  /*27a70*/  FMUL R3, R35, UR20 ;  /* 0x0000001423037c20 */ /* 0x004fe20008400000 */
[----:B0-----:R-:W-:Y:S02]  /*27a80*/  F2FP.SATFINITE.E5M2.F32.PACK_AB_MERGE_C R7, RZ, R2, RZ ;  /* 0x00000002ff07723e */ /* 0x001fe400048060ff */
        /* <DEDUP_REMOVED lines=15> */
[----:B------:R-:W-:Y:S02]  /*27b80*/  F2FP.SATFINITE.E5M2.F32.PACK_AB_MERGE_C R5, RZ, R5, RZ ;  /* 0x00000005ff05723e */ /* 0x000fe400048060ff */
[----:B0-----:R-:W-:Y:S01]  /*27b90*/  F2FP.SATFINITE.E5M2.F32.PACK_AB_MERGE_C R11, RZ, R4, RZ ;  /* 0x00000004ff0b723e */ /* 0x001fe200048060ff */
[----:B------:R0:W-:Y:S01]  /*27ba0*/  @!P6 STG.E.U8 desc[UR14][R28.64+0xe1], R7 ;  /* 0x0000e1071c00e986 */ /* 0x0001e2000c10110e */
[C---:B------:R-:W-:Y:S02]  /*27bb0*/  ISETP.LT.OR P6, PT, R0.reuse, 0xea, !P0 ;  /* 0x000000ea0000780c */ /* 0x040fe400047c1670 */
[----:B-1----:R-:W-:Y:S01]  /*27bc0*/  F2FP.SATFINITE.E5M2.F32.PACK_AB_MERGE_C R9, RZ, R3, RZ ;  /* 0x00000003ff09723e */ /* 0x002fe200048060ff */
[----:B------:R1:W-:Y:S01]  /*27bd0*/  @!P5 STG.E.U8 desc[UR14][R28.64+0xe0], R5 ;  /* 0x0000e0051c00d986 */ /* 0x0003e2000c10110e */
[----:B------:R-:W-:-:S03]  /*27be0*/  ISETP.LT.OR P5, PT, R0, 0xe9, !P0 ;  /* 0x000000e90000780c */ /* 0x000fc600047a1670 */
[----:B------:R-:W-:Y:S01]  /*27bf0*/  @!P2 STG.E.U8 desc[UR14][R30.64+0xe9], R11 ;  /* 0x0000e90b1e00a986 */ /* 0x000fe2000c10110e */
[----:B------:R-:W-:Y:S01]  /*27c00*/  ISETP.LT.OR P2, PT, R0, 0xf2, !P1 ;  /* 0x000000f20000780c */ /* 0x000fe20004f41670 */
[----:B------:R-:W-:Y:S02]  /*27c10*/  FMUL R3, R42, UR20 ;  /* 0x000000142a037c20 */ /* 0x000fe40008400000 */
[----:B------:R1:W-:Y:S01]  /*27c20*/  @!P3 STG.E.U8 desc[UR14][R30.64+0xe8], R9 ;  /* 0x0000e8091e00b986 */ /* 0x0003e2000c10110e */
[----:B------:R-:W-:Y:S02]  /*27c30*/  ISETP.LT.OR P3, PT, R0, 0xf1, !P1 ;  /* 0x000000f10000780c */ /* 0x000fe40004f61670 */
[----:B------:R-:W-:Y:S01]  /*27c40*/  F2FP.SATFINITE.E5M2.F32.PACK_AB_MERGE_C R13, RZ, R2, RZ ;  /* 0x00000002ff0d723e */ /* 0x000fe200048060ff */
[----:B------:R-:W-:Y:S01]  /*27c50*/  FMUL R4, R39, UR20 ;  /* 0x0000001427047c20 */ /* 0x000fe20008400000 */
[----:B------:R-:W-:Y:S01]  /*27c60*/  FMUL R2, R40, UR20 ;  /* 0x0000001428027c20 */ /* 0x000fe20008400000 */
[----:B------:R-:W-:-:S03]  /*27c70*/  F2FP.SATFINITE.E5M2.F32.PACK_AB_MERGE_C R3, RZ, R3, RZ ;  /* 0x00000003ff03723e */ /* 0x000fc600048060ff */
[----:B0-----:R-:W-:Y:S02]  /*27c80*/  F2FP.SATFINITE.E5M2.F32.PACK_AB_MERGE_C R7, RZ, R4, RZ ;  /* 0x00000004ff07723e */ /* 0x001fe400048060ff */
[----:B-1----:R-:W-:Y:S01]  /*27c90*/  F2FP.SATFINITE.E5M2.F32.PACK_AB_MERGE_C R5, RZ, R2, RZ ;  /* 0x00000002ff05723e */ /* 0x002fe200048060ff */
[----:B------:R-:W-:Y:S01]  /*27ca0*/  @!P5 STG.E.U8 desc[UR14][R28.64+0xe8], R13 ;  /* 0x0000e80d1c00d986 */ /* 0x000fe2000c10110e */
[----:B------:R-:W-:-:S03]  /*27cb0*/  ISETP.LT.OR P5, PT, R0, 0xf1, !P0 ;  /* 0x000000f10000780c */ /* 0x000fc600047a1670 */
[----:B------:R2:W-:Y:S01]  /*27cc0*/  @!P6 STG.E.U8 desc[UR14][R28.64+0xe9], R3 ;  /* 0x0000e9031c00e986 */ /* 0x0005e2000c10110e */
[----:B------:R-:W-:-:S03]  /*27cd0*/  ISETP.LT.OR P6, PT, R0, 0xf2, !P0 ;  /* 0x000000f20000780c */ /* 0x000fc600047c1670 */
[----:B------:R0:W-:Y:S01]  /*27ce0*/  @!P2 STG.E.U8 desc[UR14][R30.64+0xf1], R7 ;  /* 0x0000f1071e00a986 */ /* 0x0001e2000c10110e */
[C---:B------:R-:W-:Y:S02]  /*27cf0*/  ISETP.LT.OR P2, PT, R0.reuse, 0xf9, !P1 ;  /* 0x000000f90000780c */ /* 0x040fe40004f41670 */
[C---:B------:R-:W-:Y:S01]  /*27d00*/  ISETP.LT.OR P1, PT, R0.reuse, 0xfa, !P1 ;  /* 0x000000fa0000780c */ /* 0x040fe20004f21670 */
[----:B------:R4:W-:Y:S01]  /*27d10*/  @!P3 STG.E.U8 desc[UR14][R30.64+0xf0], R5 ;  /* 0x0000f0051e00b986 */ /* 0x0009e2000c10110e */
[C---:B------:R-:W-:Y:S02]  /*27d20*/  ISETP.LT.OR P3, PT, R0.reuse, 0xf9, !P0 ;  /* 0x000000f90000780c */ /* 0x040fe40004761670 */
[----:B------:R-:W-:Y:S01]  /*27d30*/  ISETP.LT.OR P0, PT, R0, 0xfa, !P0 ;  /* 0x000000fa0000780c */ /* 0x000fe20004701670 */
[----:B------:R-:W-:-:S05]  /*27d40*/  FMUL R2, R38, UR20 ;  /* 0x0000001426027c20 */ /* 0x000fca0008400000 */
[----:B------:R-:W-:-:S05]  /*27d50*/  F2FP.SATFINITE.E5M2.F32.PACK_AB_MERGE_C R9, RZ, R2, RZ ;  /* 0x00000002ff09723e */ /* 0x000fca00048060ff */
[----:B------:R1:W-:Y:S01]  /*27d60*/  @!P5 STG.E.U8 desc[UR14][R28.64+0xf0], R9 ;  /* 0x0000f0091c00d986 */ /* 0x0003e2000c10110e */
[----:B------:R-:W-:Y:S01]  /*27d70*/  FMUL R0, R37, UR20 ;  /* 0x0000001425007c20 */ /* 0x000fe20008400000 */
[----:B------:R-:W-:Y:S01]  /*27d80*/  FMUL R2, R36, UR20 ;  /* 0x0000001424027c20 */ /* 0x000fe20008400000 */
[----:B--2---:R-:W-:-:S03]  /*27d90*/  FMUL R3, R35, UR20 ;  /* 0x0000001423037c20 */ /* 0x004fc60008400000 */
[----:B0-----:R-:W-:Y:S02]  /*27da0*/  F2FP.SATFINITE.E5M2.F32.PACK_AB_MERGE_C R7, RZ, R0, RZ ;  /* 0x00000000ff07723e */ /* 0x001fe400048060ff */
[----:B------:R-:W-:Y:S02]  /*27db0*/  F2FP.SATFINITE.E5M2.F32.PACK_AB_MERGE_C R11, RZ, R2, RZ ;  /* 0x00000002ff0b723e */ /* 0x000fe400048060ff */
[----:B------:R-:W-:Y:S01]  /*27dc0*/  F2FP.SATFINITE.E5M2.F32.PACK_AB_MERGE_C R3, RZ, R3, RZ ;  /* 0x00000003ff03723e */ /* 0x000fe200048060ff */
[----:B------:R1:W-:Y:S04]  /*27dd0*/  @!P6 STG.E.U8 desc[UR14][R28.64+0xf1], R7 ;  /* 0x0000f1071c00e986 */ /* 0x0003e8000c10110e */
[----:B------:R1:W-:Y:S04]  /*27de0*/  @!P2 STG.E.U8 desc[UR14][R30.64+0xf8], R11 ;  /* 0x0000f80b1e00a986 */ /* 0x0003e8000c10110e */
[----:B------:R1:W-:Y:S01]  /*27df0*/  @!P1 STG.E.U8 desc[UR14][R30.64+0xf9], R3 ;  /* 0x0000f9031e009986 */ /* 0x0003e2000c10110e */
[----:B---3--:R-:W-:Y:S01]  /*27e00*/  FMUL R4, R33, UR20 ;  /* 0x0000001421047c20 */ /* 0x008fe20008400000 */
[----:B----4-:R-:W-:-:S04]  /*27e10*/  FMUL R5, R32, UR20 ;  /* 0x0000001420057c20 */ /* 0x010fc80008400000 */
[----:B------:R-:W-:Y:S02]  /*27e20*/  F2FP.SATFINITE.E5M2.F32.PACK_AB_MERGE_C R13, RZ, R4, RZ ;  /* 0x00000004ff0d723e */ /* 0x000fe400048060ff */
[----:B------:R-:W-:-:S03]  /*27e30*/  F2FP.SATFINITE.E5M2.F32.PACK_AB_MERGE_C R5, RZ, R5, RZ ;  /* 0x00000005ff05723e */ /* 0x000fc600048060ff */
[----:B------:R1:W-:Y:S04]  /*27e40*/  @!P3 STG.E.U8 desc[UR14][R28.64+0xf8], R13 ;  /* 0x0000f80d1c00b986 */ /* 0x0003e8000c10110e */
[----:B------:R1:W-:Y:S02]  /*27e50*/  @!P0 STG.E.U8 desc[UR14][R28.64+0xf9], R5 ;  /* 0x0000f9051c008986 */ /* 0x0003e4000c10110e */
.L_x_551:
[----:B------:R-:W-:Y:S05]  /*27e60*/  BSYNC B0 ;  /* 0x0000000000007941 */ /* 0x000fea0003800000 */
.L_x_37:
[----:B-12---:R-:W2:Y:S04]  /*27e70*/  LDL.LU R3, [R1+0x458] ;  /* 0x0004580001037983 */ /* 0x006ea80000300800 */
[----:B-----5:R-:W2:Y:S01]  /*27e80*/  LDL.LU R2, [R1+0x45c] ;  /* 0x00045c0001027983 */ /* 0x020ea20000300800 */
[----:B------:R-:W-:Y:S01]  /*27e90*/  ULDC UR6, c[0x0][0xc] ;  /* 0x0000030000067ab9 */ /* 0x000fe20000000800 */
[----:B------:R-:W-:Y:S01]  /*27ea0*/  ULDC UR7, c[0x0][0x10] ;  /* 0x0000040000077ab9 */ /* 0x000fe20000000800 */
[----:B---34-:R-:W2:Y:S01]  /*27eb0*/  LDC R5, c[0x0][0x14] ;  /* 0x00000500ff057b82 */ /* 0x018ea20000000800 */
[----:B------:R-:W-:Y:S01]  /*27ec0*/  UIMAD.WIDE.U32 UR6, UR6, UR7, URZ ;  /* 0x00000007060672a5 */ /* 0x000fe2000f8e003f */
[----:B------:R-:W-:Y:S01]  /*27ed0*/  PRMT R0, RZ, 0x7610, R0 ;  /* 0x00007610ff007816 */ /* 0x000fe20000000000 */
[----:B------:R-:W-:-:S04]  /*27ee0*/  UMOV UR9, 0xffffffff ;  /* 0xffffffff00097882 */ /* 0x000fc80000000000 */
[----:B--2---:R-:W-:-:S04]  /*27ef0*/  IMAD.WIDE.U32 R2, R5, UR6, R2 ;  /* 0x0000000605027c25 */ /* 0x004fc8000f8e0002 */
[----:B------:R-:W-:Y:S01]  /*27f00*/  IMAD R5, R5, UR7, RZ ;  /* 0x0000000705057c24 */ /* 0x000fe2000f8e02ff */
[----:B------:R-:W-:Y:S01]  /*27f10*/  ULDC.64 UR6, c[0x0][0x650] ;  /* 0x0001940000067ab9 */ /* 0x000fe20000000a00 */
[----:B------:R-:W-:Y:S01]  /*27f20*/  IMAD.MOV.U32 R11, RZ, RZ, R2 ;  /* 0x000000ffff0b7224 */ /* 0x000fe200078e0002 */
[----:B------:R-:W-:Y:S01]  /*27f30*/  ISETP.GE.U32.AND P0, PT, R2, UR6, PT ;  /* 0x0000000602007c0c */ /* 0x000fe2000bf06070 */
[----:B------:R-:W-:Y:S02]  /*27f40*/  IMAD.IADD R13, R3, 0x1, R5 ;  /* 0x00000001030d7824 */ /* 0x000fe400078e0205 */
[----:B------:R-:W-:-:S03]  /*27f50*/  IMAD.MOV.U32 R2, RZ, RZ, -0x1 ;  /* 0xffffffffff027424 */ /* 0x000fc600078e00ff */
[----:B------:R1:W-:Y:S01]  /*27f60*/  STL [R1+0x458], R13 ;  /* 0x0004580d01007387 */ /* 0x0003e20000100800 */
[----:B------:R-:W-:-:S03]  /*27f70*/  ISETP.GE.U32.AND.EX P0, PT, R13, UR7, PT, P0 ;  /* 0x000000070d007c0c */ /* 0x000fc6000bf06100 */
[----:B------:R1:W-:Y:S04]  /*27f80*/  STL [R1+0x45c], R11 ;  /* 0x00045c0b01007387 */ /* 0x0003e80000100800 */
[----:B------:R1:W-:Y:S06]  /*27f90*/  STL [R1+0x460], R2 ;  /* 0x0004600201007387 */ /* 0x0003ec0000100800 */
[----:B------:R-:W-:Y:S05]  /*27fa0*/  @P0 BRA `(.L_x_552) ;  /* 0x0000000400740947 */ /* 0x000fea0003800000 */
[----:B------:R-:W2:Y:S01]  /*27fb0*/  S2R R8, SR_CTAID.X ;  /* 0x0000000000087919 */ /* 0x000ea20000002500 */
[----:B------:R-:W-:Y:S01]  /*27fc0*/  ULDC.64 UR18, c[0x0][0x628] ;  /* 0x00018a0000127ab9 */ /* 0x000fe20000000a00 */
[----:B------:R-:W3:Y:S01]  /*27fd0*/  LDC R9, c[0x0][0x144] ;  /* 0x00005100ff097b82 */ /* 0x000ee20000000800 */
[----:B------:R-:W-:Y:S01]  /*27fe0*/  ULDC UR6, c[0x0][0x150] ;  /* 0x0000540000067ab9 */ /* 0x000fe20000000800 */
[----:B------:R-:W4:Y:S01]  /*27ff0*/  S2R R12, SR_CTAID.Y ;  /* 0x00000000000c7919 */ /* 0x000f220000002600 */
[----:B------:R-:W-:Y:S01]  /*28000*/  ISETP.NE.U32.AND P0, PT, RZ, UR18, PT ;  /* 0x00000012ff007c0c */ /* 0x000fe2000bf05070 */
[----:B------:R-:W-:Y:S01]  /*28010*/  ULDC UR23, c[0x0][0x630] ;  /* 0x00018c0000177ab9 */ /* 0x000fe20000000800 */
[----:B------:R-:W-:Y:S02]  /*28020*/  R2UR UR16, R11 ;  /* 0x000000000b1072ca */ /* 0x000fe400000e0000 */
[----:B------:R-:W-:Y:S01]  /*28030*/  ISETP.NE.AND.EX P0, PT, RZ, UR19, PT, P0 ;  /* 0x00000013ff007c0c */ /* 0x000fe2000bf05300 */
[----:B0-----:R-:W0:Y:S01]  /*28040*/  LDC.64 R6, c[0x0][0x620] ;  /* 0x00018800ff067b82 */ /* 0x001e220000000a00 */
[----:B------:R-:W-:-:S02]  /*28050*/  R2UR UR17, R13 ;  /* 0x000000000d1172ca */ /* 0x000fc400000e0000 */
[----:B--2---:R-:W-:-:S05]  /*28060*/  I2FP.F32.U32 R0, R8 ;  /* 0x0000000800007245 */ /* 0x004fca0000201000 */
[----:B------:R-:W-:-:S06]  /*28070*/  FMUL R0, R0, UR6 ;  /* 0x0000000600007c20 */ /* 0x000fcc0008400000 */
[----:B------:R-:W2:Y:S01]  /*28080*/  F2I.U32.TRUNC.NTZ R0, R0 ;  /* 0x0000000000007305 */ /* 0x000ea2000020f000 */
[----:B----4-:R-:W-:Y:S05]  /*28090*/  @!P0 BRA `(.L_x_553) ;  /* 0x0000000000308947 */ /* 0x010fea0003800000 */
        /* <DEDUP_REMOVED lines=12> */
.L_x_553:
[----:B------:R-:W-:Y:S01]  /*28160*/  USHF.R.U64 UR9, UR16, UR23, UR17 ;  /* 0x0000001710097299 */ /* 0x000fe20008001211 */
[----:B------:R-:W4:Y:S01]  /*28170*/  LDC.64 R22, c[0x0][0x640] ;  /* 0x00019000ff167b82 */ /* 0x000f220000000a00 */
[----:B------:R-:W-:Y:S01]  /*28180*/  USHF.R.U32.HI UR6, URZ, UR23, UR17 ;  /* 0x000000173f067299 */ /* 0x000fe20008011611 */
[----:B--2---:R-:W-:Y:S02]  /*28190*/  IMAD.MOV R10, RZ, RZ, -R0 ;  /* 0x000000ffff0a7224 */ /* 0x004fe400078e0a00 */
[----:B-1----:R-:W-:Y:S01]  /*281a0*/  IMAD.MOV.U32 R2, RZ, RZ, R11 ;  /* 0x000000ffff027224 */ /* 0x002fe200078e000b */
[----:B------:R-:W-:Y:S01]  /*281b0*/  IADD3 R5, P0, RZ, -UR9, RZ ;  /* 0x80000009ff057c10 */ /* 0x000fe2000ff1e0ff */
[----:B---3--:R-:W-:Y:S02]  /*281c0*/  IMAD R18, R9, R10, R8 ;  /* 0x0000000a09127224 */ /* 0x008fe400078e0208 */
[----:B------:R-:W1:Y:S02]  /*281d0*/  LDC R4, c[0x0][0x618] ;  /* 0x00018600ff047b82 */ /* 0x000e640000000800 */
[----:B------:R-:W-:Y:S01]  /*281e0*/  IMAD.X R3, RZ, RZ, ~UR6, P0 ;  /* 0x80000006ff037e24 */ /* 0x000fe200080e06ff */
[----:B------:R-:W-:-:S03]  /*281f0*/  ULDC UR6, c[0x0][0x154] ;  /* 0x0000550000067ab9 */ /* 0x000fc60000000800 */
[-C--:B0-----:R-:W-:Y:S02]  /*28200*/  IMAD R0, R3, R6.reuse, RZ ;  /* 0x0000000603007224 */ /* 0x081fe400078e02ff */
[----:B------:R-:W0:Y:S01]  /*28210*/  LDC R14, c[0x0][0x608] ;  /* 0x00018200ff0e7b82 */ /* 0x000e220000000800 */
[----:B------:R-:W-:Y:S02]  /*28220*/  IMAD.MOV.U32 R3, RZ, RZ, R13 ;  /* 0x000000ffff037224 */ /* 0x000fe400078e000d */
[----:B------:R-:W-:-:S05]  /*28230*/  IMAD.WIDE.U32 R2, R5, R6, R2 ;  /* 0x0000000605027225 */ /* 0x000fca00078e0002 */
[----:B------:R-:W2:Y:S01]  /*28240*/  LDC R20, c[0x0][0x658] ;  /* 0x00019600ff147b82 */ /* 0x000ea20000000800 */
[----:B------:R-:W-:Y:S01]  /*28250*/  IMAD R5, R5, R7, R0 ;  /* 0x0000000705057224 */ /* 0x000fe200078e0200 */
[----:B------:R-:W-:Y:S01]  /*28260*/  I2FP.F32.U32 R0, R12 ;  /* 0x0000000c00007245 */ /* 0x000fe20000201000 */
[----:B------:R-:W-:Y:S01]  /*28270*/  IMAD.MOV.U32 R7, RZ, RZ, 0x1 ;  /* 0x00000001ff077424 */ /* 0x000fe200078e00ff */
[----:B----4-:R-:W-:Y:S01]  /*28280*/  ISETP.NE.U32.AND P0, PT, R22, RZ, PT ;  /* 0x000000ff1600720c */ /* 0x010fe20003f05070 */
[----:B------:R-:W-:Y:S02]  /*28290*/  IMAD.IADD R3, R3, 0x1, R5 ;  /* 0x0000000103037824 */ /* 0x000fe400078e0205 */
[----:B------:R-:W-:Y:S01]  /*282a0*/  FMUL R0, R0, UR6 ;  /* 0x0000000600007c20 */ /* 0x000fe20008400000 */
[----:B------:R-:W3:Y:S01]  /*282b0*/  LDC R15, c[0x0][0x148] ;  /* 0x00005200ff0f7b82 */ /* 0x000ee20000000800 */
[----:B------:R-:W-:Y:S01]  /*282c0*/  ISETP.NE.AND.EX P0, PT, R23, RZ, PT, P0 ;  /* 0x000000ff1700720c */ /* 0x000fe20003f05300 */
[----:B------:R-:W-:Y:S01]  /*282d0*/  IMAD.MOV.U32 R5, RZ, RZ, -0x1 ;  /* 0xffffffffff057424 */ /* 0x000fe200078e00ff */
[-CC-:B-1----:R-:W-:Y:S01]  /*282e0*/  SHF.R.U64 R10, R2, R4.reuse, R3.reuse ;  /* 0x00000004020a7219 */ /* 0x182fe20000001203 */
[----:B------:R1:W4:Y:S01]  /*282f0*/  F2I.U32.TRUNC.NTZ R13, R0 ;  /* 0x00000000000d7305 */ /* 0x000322000020f000 */
[----:B------:R-:W-:-:S03]  /*28300*/  SHF.R.U32.HI R3, RZ, R4, R3 ;  /* 0x00000004ff037219 */ /* 0x000fc60000011603 */
[----:B------:R-:W1:Y:S01]  /*28310*/  LDC R16, c[0x0][0x600] ;  /* 0x00018000ff107b82 */ /* 0x000e620000000800 */
[-CC-:B0-----:R-:W-:Y:S02]  /*28320*/  SHF.R.U64 R8, R10, R14.reuse, R3.reuse ;  /* 0x0000000e0a087219 */ /* 0x181fe40000001203 */
[----:B------:R-:W-:-:S05]  /*28330*/  SHF.R.U32.HI R3, RZ, R14, R3 ;  /* 0x0000000eff037219 */ /* 0x000fca0000011603 */
[----:B------:R-:W0:Y:S01]  /*28340*/  LDC R17, c[0x0][0x648] ;  /* 0x00019200ff117b82 */ /* 0x000e220000000800 */
[-CC-:B--2---:R-:W-:Y:S02]  /*28350*/  SHF.R.U64 R11, R8, R20.reuse, R3.reuse ;  /* 0x00000014080b7219 */ /* 0x184fe40000001203 */
[-C--:B------:R-:W-:Y:S02]  /*28360*/  SHF.L.U32 R5, R5, R20.reuse, RZ ;  /* 0x0000001405057219 */ /* 0x080fe400000006ff */
[-C--:B------:R-:W-:Y:S01]  /*28370*/  SHF.R.U32.HI R3, RZ, R20.reuse, R3 ;  /* 0x00000014ff037219 */ /* 0x080fe20000011603 */
[----:B------:R-:W-:Y:S01]  /*28380*/  IMAD.MOV.U32 R2, RZ, RZ, R11 ;  /* 0x000000ffff027224 */ /* 0x000fe200078e000b */
[----:B------:R-:W-:Y:S01]  /*28390*/  SHF.L.U32 R20, R7, R20, RZ ;  /* 0x0000001407147219 */ /* 0x000fe200000006ff */
[----:B------:R-:W2:Y:S01]  /*283a0*/  LDC R19, c[0x0][0x638] ;  /* 0x00018e00ff137b82 */ /* 0x000ea20000000800 */
[----:B------:R-:W-:-:S07]  /*283b0*/  LOP3.LUT R41, RZ, R5, RZ, 0x33, !PT ;  /* 0x00000005ff297212 */ /* 0x000fce00078e33ff */
[----:B------:R-:W0:Y:S01]  /*283c0*/  LDC R21, c[0x0][0x610] ;  /* 0x00018400ff157b82 */ /* 0x000e220000000800 */
[----:B----4-:R-:W-:Y:S05]  /*283d0*/  @!P0 BRA `(.L_x_554) ;  /* 0x0000000000288947 */ /* 0x010fea0003800000 */
[----:B-1----:R-:W1:Y:S02]  /*283e0*/  LDC R0, c[0x0][0x64c] ;  /* 0x00019300ff007b82 */ /* 0x002e640000000800 */
[----:B-1----:R-:W-:-:S05]  /*283f0*/  IADD3 R7, P0, R11, R0, RZ ;  /* 0x000000000b077210 */ /* 0x002fca0007f1e0ff */
        /* <DEDUP_REMOVED lines=8> */
.L_x_554:
[----:B01----:R-:W-:Y:S01]  /*28480*/  SHF.R.U64 R0, R2, R17, R3 ;  /* 0x0000001102007219 */ /* 0x003fe20000001203 */
[----:B------:R-:W-:Y:S01]  /*28490*/  VIADD R3, R16, 0xffffffff ;  /* 0xffffffff10037836 */ /* 0x000fe20000000000 */
[----:B------:R-:W-:Y:S01]  /*284a0*/  LOP3.LUT R41, R8, R41, RZ, 0xc0, !PT ;  /* 0x0000002908297212 */ /* 0x000fe200078ec0ff */
[----:B------:R-:W-:Y:S02]  /*284b0*/  IMAD.MOV R13, RZ, RZ, -R13 ;  /* 0x000000ffff0d7224 */ /* 0x000fe400078e0a0d */
[----:B------:R-:W-:Y:S01]  /*284c0*/  IMAD.MOV R2, RZ, RZ, -R0 ;  /* 0x000000ffff027224 */ /* 0x000fe200078e0a00 */
[----:B------:R-:W-:Y:S01]  /*284d0*/  LOP3.LUT R3, R10, R3, RZ, 0xc0, !PT ;  /* 0x000000030a037212 */ /* 0x000fe200078ec0ff */
[----:B------:R-:W-:Y:S02]  /*284e0*/  IMAD R41, R20, R0, R41 ;  /* 0x0000000014297224 */ /* 0x000fe400078e0229 */
[----:B---3--:R-:W-:Y:S02]  /*284f0*/  @P4 IMAD R18, R15, R13, R12 ;  /* 0x0000000d0f124224 */ /* 0x008fe400078e020c */
[----:B--2---:R-:W-:-:S02]  /*28500*/  IMAD R0, R2, R19, R11 ;  /* 0x0000001302007224 */ /* 0x004fc400078e020b */
[----:B------:R-:W-:Y:S02]  /*28510*/  IMAD R41, R41, R21, R18 ;  /* 0x0000001529297224 */ /* 0x000fe400078e0212 */
[----:B------:R-:W-:Y:S02]  /*28520*/  IMAD R2, R0, R16, R3 ;  /* 0x0000001000027224 */ /* 0x000fe400078e0203 */
[----:B------:R-:W-:-:S03]  /*28530*/  IMAD.MOV.U32 R4, RZ, RZ, 0x1 ;  /* 0x00000001ff047424 */ /* 0x000fc600078e00ff */
[----:B------:R-:W-:Y:S02]  /*28540*/  SEL R3, R2, R41, !P4 ;  /* 0x0000002902037207 */ /* 0x000fe40006000000 */
[----:B------:R-:W-:Y:S02]  /*28550*/  PRMT R0, R4, 0x7610, R0 ;  /* 0x0000761004007816 */ /* 0x000fe40000000000 */
[----:B------:R-:W-:Y:S01]  /*28560*/  SEL R41, R41, R2, !P4 ;  /* 0x0000000229297207 */ /* 0x000fe20006000000 */
[----:B------:R2:W-:Y:S06]  /*28570*/  STL [R1+0x460], R3 ;  /* 0x0004600301007387 */ /* 0x0005ec0000100800 */
.L_x_552:
[----:B------:R3:W-:Y:S01]  /*28580*/  STL [R1+0x464], R41 ;  /* 0x0004642901007387 */ /* 0x0007e20000100800 */
[----:B------:R-:W-:-:S13]  /*28590*/  LOP3.LUT P0, RZ, R0, 0xff, RZ, 0xc0, !PT ;  /* 0x000000ff00ff7812 */ /* 0x000fda000780c0ff */
[----:B---3--:R-:W-:Y:S05]  /*285a0*/  @P0 BRA `(.L_x_555) ;  /* 0xfffffd8c004c0947 */ /* 0x008fea000383ffff */
[----:B------:R-:W-:Y:S05]  /*285b0*/  EXIT ;  /* 0x000000000000794d */ /* 0x000fea0003800000 */
.L_x_7:
[----:B0-----:R-:W2:Y:S01]  /*285c0*/  LDL R16, [R1+0x45c] ;  /* 0x00045c0001107983 */ /* 0x001ea20000100800 */
[----:B------:R-:W-:-:S03]  /*285d0*/  ULDC.64 UR4, c[0x0][0x650] ;  /* 0x0001940000047ab9 */ /* 0x000fc60000000a00 */
[----:B------:R-:W3:Y:S01]  /*285e0*/  LDL R20, [R1+0x458] ;  /* 0x0004580001147983 */ /* 0x000ee20000100800 */
[----:B------:R-:W-:Y:S01]  /*285f0*/  PRMT R0, RZ, 0x7610, R0 ;  /* 0x00007610ff007816 */ /* 0x000fe20000000000 */
[----:B------:R-:W-:Y:S02]  /*28600*/  IMAD.MOV.U32 R5, RZ, RZ, -0x1 ;  /* 0xffffffffff057424 */ /* 0x000fe400078e00ff */
[----:B------:R-:W-:Y:S02]  /*28610*/  IMAD.MOV.U32 R4, RZ, RZ, -0x1 ;  /* 0xffffffffff047424 */ /* 0x000fe400078e00ff */
[----:B------:R-:W-:Y:S01]  /*28620*/  IMAD.MOV.U32 R10, RZ, RZ, -0x1 ;  /* 0xffffffffff0a7424 */ /* 0x000fe200078e00ff */
[----:B--2---:R-:W-:-:S04]  /*28630*/  ISETP.GE.U32.AND P0, PT, R16, UR4, PT ;  /* 0x0000000410007c0c */ /* 0x004fc8000bf06070 */
[----:B---3--:R-:W-:-:S13]  /*28640*/  ISETP.GE.U32.AND.EX P0, PT, R20, UR5, PT, P0 ;  /* 0x0000000514007c0c */ /* 0x008fda000bf06100 */
[----:B------:R-:W-:Y:S05]  /*28650*/  @P0 BRA `(.L_x_556) ;  /* 0x0000000400300947 */ /* 0x000fea0003800000 */
[----:B------:R-:W0:Y:S01]  /*28660*/  LDC.64 R14, c[0x0][0x628] ;  /* 0x00018a00ff0e7b82 */ /* 0x000e220000000a00 */
[----:B------:R-:W-:Y:S02]  /*28670*/  IMAD.MOV.U32 R8, RZ, RZ, R16 ;  /* 0x000000ffff087224 */ /* 0x000fe400078e0010 */
[----:B------:R-:W-:-:S05]  /*28680*/  IMAD.MOV.U32 R9, RZ, RZ, R20 ;  /* 0x000000ffff097224 */ /* 0x000fca00078e0014 */
[----:B------:R-:W1:Y:S08]  /*28690*/  LDC R10, c[0x0][0x630] ;  /* 0x00018c00ff0a7b82 */ /* 0x000e700000000800 */
[----:B------:R-:W2:Y:S01]  /*286a0*/  LDC.64 R18, c[0x0][0x620] ;  /* 0x00018800ff127b82 */ /* 0x000ea20000000a00 */
[----:B0-----:R-:W-:-:S04]  /*286b0*/  ISETP.NE.U32.AND P0, PT, R14, RZ, PT ;  /* 0x000000ff0e00720c */ /* 0x001fc80003f05070 */
[----:B------:R-:W-:-:S13]  /*286c0*/  ISETP.NE.AND.EX P0, PT, R15, RZ, PT, P0 ;  /* 0x000000ff0f00720c */ /* 0x000fda0003f05300 */
[----:B-12---:R-:W-:Y:S05]  /*286d0*/  @!P0 BRA `(.L_x_557) ;  /* 0x0000000000288947 */ /* 0x006fea0003800000 */
[----:B------:R-:W0:Y:S02]  /*286e0*/  LDC R0, c[0x0][0x634] ;  /* 0x00018d00ff007b82 */ /* 0x000e240000000800 */
[----:B0-----:R-:W-:-:S05]  /*286f0*/  IADD3 R9, P0, R16, R0, RZ ;  /* 0x0000000010097210 */ /* 0x001fca0007f1e0ff */
        /* <DEDUP_REMOVED lines=8> */
.L_x_557:
[----:B------:R-:W0:Y:S01]  /*28780*/  LDC.64 R22, c[0x0][0x640] ;  /* 0x00019000ff167b82 */ /* 0x000e220000000a00 */
[-CC-:B------:R-:W-:Y:S01]  /*28790*/  SHF.R.U64 R14, R8, R10.reuse, R9.reuse ;  /* 0x0000000a080e7219 */ /* 0x180fe20000001209 */
[----:B------:R-:W-:Y:S01]  /*287a0*/  IMAD.MOV.U32 R4, RZ, RZ, R16 ;  /* 0x000000ffff047224 */ /* 0x000fe200078e0010 */
[----:B------:R-:W-:Y:S01]  /*287b0*/  SHF.R.U32.HI R0, RZ, R10, R9 ;  /* 0x0000000aff007219 */ /* 0x000fe20000011609 */
[----:B------:R-:W-:Y:S01]  /*287c0*/  IMAD.MOV.U32 R24, RZ, RZ, 0x1 ;  /* 0x00000001ff187424 */ /* 0x000fe200078e00ff */
[----:B------:R-:W-:-:S03]  /*287d0*/  IADD3 R7, P0, RZ, -R14, RZ ;  /* 0x8000000eff077210 */ /* 0x000fc60007f1e0ff */
[----:B------:R-:W1:Y:S02]  /*287e0*/  LDC R6, c[0x0][0x618] ;  /* 0x00018600ff067b82 */ /* 0x000e640000000800 */
[----:B------:R-:W-:-:S04]  /*287f0*/  IMAD.X R5, RZ, RZ, ~R0, P0 ;  /* 0x000000ffff057224 */ /* 0x000fc800000e0e00 */
[-C--:B------:R-:W-:Y:S02]  /*28800*/  IMAD R0, R5, R18.reuse, RZ ;  /* 0x0000001205007224 */ /* 0x080fe400078e02ff */
[----:B------:R-:W2:Y:S01]  /*28810*/  LDC R8, c[0x0][0x608] ;  /* 0x00018200ff087b82 */ /* 0x000ea20000000800 */
[----:B------:R-:W-:Y:S02]  /*28820*/  IMAD.MOV.U32 R5, RZ, RZ, R20 ;  /* 0x000000ffff057224 */ /* 0x000fe400078e0014 */
[----:B------:R-:W-:-:S05]  /*28830*/  IMAD.WIDE.U32 R4, R7, R18, R4 ;  /* 0x0000001207047225 */ /* 0x000fca00078e0004 */
[----:B------:R-:W3:Y:S01]  /*28840*/  LDC R21, c[0x0][0x658] ;  /* 0x00019600ff157b82 */ /* 0x000ee20000000800 */
[----:B------:R-:W-:Y:S01]  /*28850*/  IMAD R7, R7, R19, R0 ;  /* 0x0000001307077224 */ /* 0x000fe200078e0200 */
[----:B0-----:R-:W-:-:S03]  /*28860*/  ISETP.NE.U32.AND P0, PT, R22, RZ, PT ;  /* 0x000000ff1600720c */ /* 0x001fc60003f05070 */
[----:B------:R-:W-:Y:S01]  /*28870*/  IMAD.IADD R5, R5, 0x1, R7 ;  /* 0x0000000105057824 */ /* 0x000fe200078e0207 */
[----:B------:R-:W-:Y:S02]  /*28880*/  ISETP.NE.AND.EX P0, PT, R23, RZ, PT, P0 ;  /* 0x000000ff1700720c */ /* 0x000fe40003f05300 */
[----:B------:R-:W0:Y:S02]  /*28890*/  LDC R16, c[0x0][0x600] ;  /* 0x00018000ff107b82 */ /* 0x000e240000000800 */
[-CC-:B-1----:R-:W-:Y:S01]  /*288a0*/  SHF.R.U64 R10, R4, R6.reuse, R5.reuse ;  /* 0x00000006040a7219 */ /* 0x182fe20000001205 */
[----:B------:R-:W-:Y:S01]  /*288b0*/  IMAD.MOV.U32 R4, RZ, RZ, -0x1 ;  /* 0xffffffffff047424 */ /* 0x000fe200078e00ff */
[----:B------:R-:W-:-:S04]  /*288c0*/  SHF.R.U32.HI R5, RZ, R6, R5 ;  /* 0x00000006ff057219 */ /* 0x000fc80000011605 */
[----:B------:R-:W1:Y:S01]  /*288d0*/  LDC R18, c[0x0][0x648] ;  /* 0x00019200ff127b82 */ /* 0x000e620000000800 */
[-CC-:B--2---:R-:W-:Y:S02]  /*288e0*/  SHF.R.U64 R17, R10, R8.reuse, R5.reuse ;  /* 0x000000080a117219 */ /* 0x184fe40000001205 */
[----:B------:R-:W-:-:S05]  /*288f0*/  SHF.R.U32.HI R0, RZ, R8, R5 ;  /* 0x00000008ff007219 */ /* 0x000fca0000011605 */
[----:B------:R-:W2:Y:S01]  /*28900*/  LDC R20, c[0x0][0x638] ;  /* 0x00018e00ff147b82 */ /* 0x000ea20000000800 */
[-C--:B---3--:R-:W-:Y:S02]  /*28910*/  SHF.L.U32 R4, R4, R21.reuse, RZ ;  /* 0x0000001504047219 */ /* 0x088fe400000006ff */
[-CC-:B------:R-:W-:Y:S02]  /*28920*/  SHF.R.U64 R19, R17, R21.reuse, R0.reuse ;  /* 0x0000001511137219 */ /* 0x180fe40000001200 */
[----:B------:R-:W-:Y:S02]  /*28930*/  LOP3.LUT R26, RZ, R4, RZ, 0x33, !PT ;  /* 0x00000004ff1a7212 */ /* 0x000fe400078e33ff */
[----:B------:R-:W-:Y:S01]  /*28940*/  SHF.R.U32.HI R5, RZ, R21, R0 ;  /* 0x00000015ff057219 */ /* 0x000fe20000011600 */
[----:B------:R-:W3:Y:S01]  /*28950*/  LDC R25, c[0x0][0x610] ;  /* 0x00018400ff197b82 */ /* 0x000ee20000000800 */
[----:B------:R-:W-:Y:S01]  /*28960*/  IMAD.MOV.U32 R4, RZ, RZ, R19 ;  /* 0x000000ffff047224 */ /* 0x000fe200078e0013 */
[----:B------:R-:W-:Y:S06]  /*28970*/  @!P0 BRA `(.L_x_558) ;  /* 0x0000000000288947 */ /* 0x000fec0003800000 */
        /* <DEDUP_REMOVED lines=10> */
.L_x_558:
[----:B-1----:R-:W-:Y:S01]  /*28a20*/  SHF.R.U64 R3, R4, R18, R5 ;  /* 0x0000001204037219 */ /* 0x002fe20000001205 */
[----:B0-----:R-:W-:Y:S01]  /*28a30*/  VIADD R5, R16, 0xffffffff ;  /* 0xffffffff10057836 */ /* 0x001fe20000000000 */
[----:B------:R-:W-:Y:S01]  /*28a40*/  SHF.L.U32 R24, R24, R21, RZ ;  /* 0x0000001518187219 */ /* 0x000fe200000006ff */
[----:B------:R-:W-:Y:S01]  /*28a50*/  @P4 IMAD R11, R13, R12, R2 ;  /* 0x0000000c0d0b4224 */ /* 0x000fe200078e0202 */
[----:B------:R-:W-:Y:S01]  /*28a60*/  LOP3.LUT R0, R17, R26, RZ, 0xc0, !PT ;  /* 0x0000001a11007212 */ /* 0x000fe200078ec0ff */
[----:B------:R-:W-:-:S04]  /*28a70*/  IMAD.MOV R4, RZ, RZ, -R3 ;  /* 0x000000ffff047224 */ /* 0x000fc800078e0a03 */
[----:B------:R-:W-:Y:S01]  /*28a80*/  IMAD R2, R24, R3, R0 ;  /* 0x0000000318027224 */ /* 0x000fe200078e0200 */
[----:B------:R-:W-:Y:S01]  /*28a90*/  LOP3.LUT R3, R10, R5, RZ, 0xc0, !PT ;  /* 0x000000050a037212 */ /* 0x000fe200078ec0ff */
[----:B--2---:R-:W-:Y:S02]  /*28aa0*/  IMAD R0, R4, R20, R19 ;  /* 0x0000001404007224 */ /* 0x004fe400078e0213 */
[----:B---3--:R-:W-:Y:S02]  /*28ab0*/  IMAD R5, R2, R25, R11 ;  /* 0x0000001902057224 */ /* 0x008fe400078e020b */
[----:B------:R-:W-:Y:S02]  /*28ac0*/  IMAD.MOV.U32 R4, RZ, RZ, 0x1 ;  /* 0x00000001ff047424 */ /* 0x000fe400078e00ff */
[----:B------:R-:W-:Y:S02]  /*28ad0*/  IMAD R2, R0, R16, R3 ;  /* 0x0000001000027224 */ /* 0x000fe400078e0203 */
[----:B------:R-:W-:Y:S01]  /*28ae0*/  IMAD.MOV.U32 R10, RZ, RZ, R14 ;  /* 0x000000ffff0a7224 */ /* 0x000fe200078e000e */
[----:B------:R-:W-:-:S02]  /*28af0*/  PRMT R0, R4, 0x7610, R0 ;  /* 0x0000761004007816 */ /* 0x000fc40000000000 */
[----:B------:R-:W-:Y:S02]  /*28b00*/  SEL R4, R2, R5, !P4 ;  /* 0x0000000502047207 */ /* 0x000fe40006000000 */
[----:B------:R-:W-:-:S07]  /*28b10*/  SEL R5, R5, R2, !P4 ;  /* 0x0000000205057207 */ /* 0x000fce0006000000 */
.L_x_556:
[----:B------:R-:W-:-:S08]  /*28b20*/  NOP ;  /* 0x0000000000007918 */ /* 0x000fd00000000000 */
[----:B------:R-:W0:-:S00]  /*28b30*/  USETMAXREG.DEALLOC.CTAPOOL 0x18 ;  /* 0x00000018000079c8 */ /* 0x000e0000080e0500 */
[----:B------:R-:W-:-:S13]  /*28b40*/  ISETP.NE.AND P0, PT, RZ, UR8, PT ;  /* 0x00000008ff007c0c */ /* 0x000fda000bf05270 */
[----:B------:R-:W-:Y:S05]  /*28b50*/  @P0 EXIT ;  /* 0x000000000000094d */ /* 0x000fea0003800000 */
[----:B0-----:R-:W-:Y:S01]  /*28b60*/  LOP3.LUT P0, RZ, R0, 0xff, RZ, 0xc0, !PT ;  /* 0x000000ff00ff7812 */ /* 0x001fe2000780c0ff */
[----:B------:R-:W-:Y:S02]  /*28b70*/  IMAD.MOV.U32 R6, RZ, RZ, 0x1 ;  /* 0x00000001ff067424 */ /* 0x000fe400078e00ff */
[----:B------:R-:W-:-:S10]  /*28b80*/  IMAD.MOV.U32 R7, RZ, RZ, RZ ;  /* 0x000000ffff077224 */ /* 0x000fd400078e00ff */
[----:B------:R-:W-:Y:S05]  /*28b90*/  @!P0 BRA `(.L_x_559) ;  /* 0x0000000c008c8947 */ /* 0x000fea0003800000 */
[----:B------:R-:W0:Y:S01]  /*28ba0*/  LDC R0, c[0x0][0x28c] ;  /* 0x0000a300ff007b82 */ /* 0x000e220000000800 */
[----:B------:R-:W-:Y:S01]  /*28bb0*/  ULDC UR5, c[0x0][0x658] ;  /* 0x0001960000057ab9 */ /* 0x000fe20000000800 */
[----:B------:R-:W-:Y:S01]  /*28bc0*/  UMOV UR9, 0xffffffff ;  /* 0xffffffff00097882 */ /* 0x000fe20000000000 */
[----:B------:R-:W-:Y:S01]  /*28bd0*/  UMOV UR11, 0x1 ;  /* 0x00000001000b7882 */ /* 0x000fe20000000000 */
[----:B------:R-:W-:Y:S01]  /*28be0*/  USHF.L.U32 UR9, UR9, UR5, URZ ;  /* 0x0000000509097299 */ /* 0x000fe2000800063f */
[----:B------:R-:W-:Y:S01]  /*28bf0*/  BSSY B0, `(.L_x_559) ;  /* 0x00000dd000007945 */ /* 0x000fe20003800000 */
[----:B------:R-:W-:Y:S01]  /*28c00*/  ULDC UR7, c[0x0][0xc] ;  /* 0x0000030000077ab9 */ /* 0x000fe20000000800 */
[----:B------:R-:W-:Y:S01]  /*28c10*/  ULDC UR10, c[0x0][0x10] ;  /* 0x00000400000a7ab9 */ /* 0x000fe20000000800 */
[----:B------:R-:W1:Y:S01]  /*28c20*/  S2UR UR6, SR_CgaCtaId ;  /* 0x00000000000679c3 */ /* 0x000e620000008800 */
[----:B------:R-:W-:Y:S01]  /*28c30*/  ULOP3.LUT UR15, URZ, UR9, URZ, 0x33, !UPT ;  /* 0x000000093f0f7292 */ /* 0x000fe2000f8e333f */
[----:B------:R-:W-:Y:S01]  /*28c40*/  IMAD.MOV.U32 R9, RZ, RZ, 0x1 ;  /* 0x00000001ff097424 */ /* 0x000fe200078e00ff */
[----:B------:R-:W-:Y:S01]  /*28c50*/  ULDC UR4, c[0x0][0x600] ;  /* 0x0001800000047ab9 */ /* 0x000fe20000000800 */
[----:B------:R-:W-:Y:S01]  /*28c60*/  IMAD.MOV.U32 R6, RZ, RZ, 0x1 ;  /* 0x00000001ff067424 */ /* 0x000fe200078e00ff */
[----:B------:R-:W-:Y:S01]  /*28c70*/  UMOV UR18, 0x55 ;  /* 0x0000005500127882 */ /* 0x000fe20000000000 */
[----:B------:R-:W-:Y:S01]  /*28c80*/  IMAD.MOV.U32 R7, RZ, RZ, RZ ;  /* 0x000000ffff077224 */ /* 0x000fe200078e00ff */
[----:B------:R-:W-:-:S02]  /*28c90*/  ULOP3.LUT UR27, UR13, 0x2, URZ, 0xfc, !UPT ;  /* 0x000000020d1b7892 */ /* 0x000fc4000f8efc3f */
[----:B------:R-:W-:Y:S02]  /*28ca0*/  UIADD3 UR4, UR4, -0x1, URZ ;  /* 0xffffffff04047890 */ /* 0x000fe4000fffe03f */
[----:B------:R-:W-:Y:S01]  /*28cb0*/  USHF.L.U32 UR5, UR11, UR5, URZ ;  /* 0x000000050b057299 */ /* 0x000fe2000800063f */
[----:B------:R-:W-:Y:S01]  /*28cc0*/  ULDC.64 UR28, c[0x0][0x198] ;  /* 0x00006600001c7ab9 */ /* 0x000fe20000000a00 */
[----:B0-----:R-:W-:-:S05]  /*28cd0*/  VIADD R0, R0, 0x7f ;  /* 0x0000007f00007836 */ /* 0x001fca0000000000 */
[----:B------:R-:W-:Y:S01]  /*28ce0*/  SHF.R.S32.HI R3, RZ, 0x1f, R0 ;  /* 0x0000001fff037819 */ /* 0x000fe20000011400 */
[----:B-1----:R-:W-:-:S03]  /*28cf0*/  ULOP3.LUT UR8, UR6, 0x1, URZ, 0xc0, !UPT ;  /* 0x0000000106087892 */ /* 0x002fc6000f8ec03f */
[----:B------:R-:W-:Y:S01]  /*28d00*/  LEA.HI R0, R3, R0, RZ, 0x7 ;  /* 0x0000000003007211 */ /* 0x000fe200078f38ff */
[----:B------:R-:W-:Y:S02]  /*28d10*/  USHF.R.U32.HI UR30, URZ, 0x1, UR6 ;  /* 0x000000013f1e7899 */ /* 0x000fe40008011606 */
[----:B------:R-:W-:Y:S01]  /*28d20*/  USHF.L.U32 UR14, UR6, 0x7, URZ ;  /* 0x00000007060e7899 */ /* 0x000fe2000800063f */
[----:B------:R-:W-:Y:S01]  /*28d30*/  SHF.R.S32.HI R0, RZ, 0x7, R0 ;  /* 0x00000007ff007819 */ /* 0x000fe20000011400 */
[----:B------:R-:W-:Y:S02]  /*28d40*/  USHF.L.U32 UR31, UR6, 0xe, URZ ;  /* 0x0000000e061f7899 */ /* 0x000fe4000800063f */
[----:B------:R-:W-:Y:S02]  /*28d50*/  ULOP3.LUT UR6, UR6, 0xfffffffe, URZ, 0xc0, !UPT ;  /* 0xfffffffe06067892 */ /* 0x000fe4000f8ec03f */
[----:B------:R-:W-:Y:S01]  /*28d60*/  UISETP.GT.U32.AND UP0, UPT, UR8, 0xffff, UPT ;  /* 0x0000ffff0800788c */ /* 0x000fe2000bf04070 */
[----:B------:R-:W-:Y:S01]  /*28d70*/  VIADD R15, R0, 0x1 ;  /* 0x00000001000f7836 */ /* 0x000fe20000000000 */
[----:B------:R-:W-:-:S02]  /*28d80*/  USHF.L.U32 UR16, UR11, UR6, URZ ;  /* 0x000000060b107299 */ /* 0x000fc4000800063f */
[----:B------:R-:W-:Y:S02]  /*28d90*/  ULOP3.LUT UR9, UR6, 0x1, URZ, 0xfc, !UPT ;  /* 0x0000000106097892 */ /* 0x000fe4000f8efc3f */
[----:B------:R-:W-:Y:S02]  /*28da0*/  UIMAD.WIDE.U32 UR6, UR7, UR10, URZ ;  /* 0x0000000a070672a5 */ /* 0x000fe4000f8e003f */
[----:B------:R-:W-:Y:S01]  /*28db0*/  USEL UR8, UR8, 0xffff, !UP0 ;  /* 0x0000ffff08087887 */ /* 0x000fe2000c000000 */
[----:B------:R-:W-:Y:S01]  /*28dc0*/  ULDC UR10, c[0x0][0x14] ;  /* 0x00000500000a7ab9 */ /* 0x000fe20000000800 */
[----:B------:R-:W-:Y:S02]  /*28dd0*/  USHF.L.U32 UR9, UR11, UR9, URZ ;  /* 0x000000090b097299 */ /* 0x000fe4000800063f */
[----:B------:R-:W-:Y:S02]  /*28de0*/  UIMAD.WIDE.U32 UR24, UR6, UR10, URZ ;  /* 0x0000000a061872a5 */ /* 0x000fe4000f8e003f */
[----:B------:R-:W-:-:S02]  /*28df0*/  UIMAD UR17, UR7, UR10, URZ ;  /* 0x0000000a071172a4 */ /* 0x000fc4000f8e023f */
[----:B------:R-:W-:Y:S02]  /*28e00*/  ULOP3.LUT UR8, UR8, 0xffff, URZ, 0xc0, !UPT ;  /* 0x0000ffff08087892 */ /* 0x000fe4000f8ec03f */
[----:B------:R-:W-:Y:S02]  /*28e10*/  ULOP3.LUT UR14, UR14, 0x80, URZ, 0xc0, !UPT ;  /* 0x000000800e0e7892 */ /* 0x000fe4000f8ec03f */
[----:B------:R-:W-:Y:S02]  /*28e20*/  ULOP3.LUT UR16, UR16, UR9, URZ, 0xfc, !UPT ;  /* 0x0000000910107292 */ /* 0x000fe4000f8efc3f */
[----:B------:R-:W-:Y:S02]  /*28e30*/  UIADD3 UR17, UR25, UR17, URZ ;  /* 0x0000001119117290 */ /* 0x000fe4000fffe03f */
[----:B------:R-:W-:-:S12]  /*28e40*/  USHF.L.U32 UR18, UR18, UR8, URZ ;  /* 0x0000000812127299 */ /* 0x000fd8000800063f */
.L_x_570:
[----:B------:R-:W-:-:S03]  /*28e50*/  UMOV UR6, 0xffffffff ;  /* 0xffffffff00067882 */ /* 0x000fc60000000000 */
[----:B------:R-:W-:Y:S05]  /*28e60*/  BRA.DIV UR6, `(.L_x_560) ;  /* 0x0000000e06b07947 */ /* 0x000fea000b800000 */
[----:B------:R-:W-:-:S13]  /*28e70*/  ELECT P0, URZ, PT ;  /* 0x00000000003f782f */ /* 0x000fda0003800000 */
.L_x_580:
[----:B------:R-:W0:Y:S01]  /*28e80*/  LDC R2, c[0x0][0x28c] ;  /* 0x0000a300ff027b82 */ /* 0x000e220000000800 */
[----:B------:R-:W-:Y:S01]  /*28e90*/  BSSY B1, `(.L_x_561) ;  /* 0x000003c000017945 */ /* 0x000fe20003800000 */
[----:B0-----:R-:W-:-:S13]  /*28ea0*/  ISETP.LT.OR P0, PT, R2, 0x1, !P0 ;  /* 0x000000010200780c */ /* 0x001fda0004701670 */
[----:B------:R-:W-:Y:S05]  /*28eb0*/  @P0 BRA `(.L_x_562) ;  /* 0x0000000000e40947 */ /* 0x000fea0003800000 */
[----:B------:R-:W-:Y:S01]  /*28ec0*/  LEA R2, R5, UR30, 0x2 ;  /* 0x0000001e05027c11 */ /* 0x000fe2000f8e10ff */
[----:B------:R-:W-:Y:S01]  /*28ed0*/  IMAD.MOV.U32 R13, RZ, RZ, RZ ;  /* 0x000000ffff0d7224 */ /* 0x000fe200078e00ff */
[----:B------:R-:W-:Y:S01]  /*28ee0*/  LEA R4, R4, UR14, 0x8 ;  /* 0x0000000e04047c11 */ /* 0x000fe2000f8e40ff */
[----:B------:R-:W-:Y:S02]  /*28ef0*/  IMAD.MOV.U32 R3, RZ, RZ, R15 ;  /* 0x000000ffff037224 */ /* 0x000fe400078e000f */
[----:B------:R-:W-:Y:S02]  /*28f00*/  IMAD.SHL.U32 R2, R2, 0x40, RZ ;  /* 0x0000004002027824 */ /* 0x000fe400078e00ff */
[----:B------:R-:W-:Y:S02]  /*28f10*/  IMAD.MOV.U32 R5, RZ, RZ, R6 ;  /* 0x000000ffff057224 */ /* 0x000fe400078e0006 */
[----:B------:R-:W-:-:S07]  /*28f20*/  IMAD.MOV.U32 R8, RZ, RZ, R7 ;  /* 0x000000ffff087224 */ /* 0x000fce00078e0007 */
.L_x_565:
[----:B------:R-:W0:Y:S01]  /*28f30*/  S2R R12, SR_CgaCtaId ;  /* 0x00000000000c7919 */ /* 0x000e220000008800 */
[----:B------:R-:W-:Y:S01]  /*28f40*/  MOV R11, 0x400 ;  /* 0x00000400000b7802 */ /* 0x000fe20000000f00 */
[----:B------:R-:W1:Y:S03]  /*28f50*/  S2R R14, SR_TID.X ;  /* 0x00000000000e7919 */ /* 0x000e660000002100 */
[----:B0-----:R-:W-:Y:S02]  /*28f60*/  LEA R17, R12, R11, 0x18 ;  /* 0x0000000b0c117211 */ /* 0x001fe400078ec0ff */
[----:B------:R-:W-:Y:S02]  /*28f70*/  SHF.L.U32 R11, R5, 0x1f, RZ ;  /* 0x0000001f050b7819 */ /* 0x000fe400000006ff */
[----:B-1----:R-:W-:Y:S01]  /*28f80*/  LOP3.LUT P1, RZ, R14, 0x7f, RZ, 0xc0, !PT ;  /* 0x0000007f0eff7812 */ /* 0x002fe2000782c0ff */
[----:B------:R-:W-:-:S04]  /*28f90*/  IMAD R12, R8, 0x8, R17 ;  /* 0x00000008080c7824 */ /* 0x000fc800078e0211 */
[----:B------:R-:W0:Y:S02]  /*28fa0*/  SYNCS.PHASECHK.TRANS64.TRYWAIT P0, [R12+URZ+0x18], R11 ;  /* 0x0000180b0c0075a7 */ /* 0x000e24000800017f */
[----:B0-----:R-:W-:Y:S06]  /*28fb0*/  @!P0 BRA `(.L_x_563) ;  /* 0x0000000c007c8947 */ /* 0x001fec0003800000 */
.L_x_581:
[----:B0-----:R-:W0:Y:S01]  /*28fc0*/  @!P1 LDC R11, c[0x0][0x500] ;  /* 0x00014000ff0b9b82 */ /* 0x001e220000000800 */
[----:B------:R-:W-:-:S04]  /*28fd0*/  UPRMT UR6, UR27, 0x9910, URZ ;  /* 0x000099101b067896 */ /* 0x000fc8000800003f */
[----:B------:R-:W-:-:S06]  /*28fe0*/  UISETP.NE.AND UP0, UPT, UR6, 0x2, UPT ;  /* 0x000000020600788c */ /* 0x000fcc000bf05270 */
[----:B------:R-:W-:Y:S01]  /*28ff0*/  PLOP3.LUT P0, PT, PT, PT, UP0, 0x80, 0x0 ;  /* 0x000000000000781c */ /* 0x000fe20003f0f008 */
[----:B0-----:R0:W-:-:S12]  /*29000*/  @!P1 SYNCS.ARRIVE.TRANS64 RZ, [R12+URZ], R11 ;  /* 0x0000000b0cff99a7 */ /* 0x0011d8000800003f */
[----:B------:R-:W-:Y:S05]  /*29010*/  @P0 BRA `(.L_x_564) ;  /* 0x0000000000040947 */ /* 0x000fea0003800000 */
[----:B------:R-:W-:Y:S01]  /*29020*/  BPT.TRAP 0x1 ;  /* 0x000000040000795c */ /* 0x000fe20000300000 */
.L_x_564:
[----:B------:R-:W-:Y:S01]  /*29030*/  R2UR UR7, R8 ;  /* 0x00000000080772ca */ /* 0x000fe200000e0000 */
[----:B------:R-:W-:Y:S01]  /*29040*/  VIADD R3, R3, 0xffffffff ;  /* 0xffffffff03037836 */ /* 0x000fe20000000000 */
[----:B------:R-:W-:Y:S01]  /*29050*/  R2UR UR22, R17 ;  /* 0x00000000111672ca */ /* 0x000fe200000e0000 */
[----:B------:R-:W-:Y:S01]  /*29060*/  UIADD3 UR6, UP0, UR28, 0xf0, URZ ;  /* 0x000000f01c067890 */ /* 0x000fe2000ff1e03f */
[----:B------:R-:W-:Y:S01]  /*29070*/  R2UR UR23, R2 ;  /* 0x00000000021772ca */ /* 0x000fe200000e0000 */
[----:B------:R-:W-:Y:S01]  /*29080*/  UIADD3 UR34, UP1, UR28, 0x1f0, URZ ;  /* 0x000001f01c227890 */ /* 0x000fe2000ff3e03f */
[----:B------:R-:W-:Y:S01]  /*29090*/  R2UR UR9, R12 ;  /* 0x000000000c0972ca */ /* 0x000fe200000e0000 */
[----:B------:R-:W-:Y:S01]  /*290a0*/  UPRMT UR19, URZ, 0x5410, UR18 ;  /* 0x000054103f137896 */ /* 0x000fe20008000012 */
[----:B------:R-:W-:Y:S01]  /*290b0*/  R2UR UR10, R13 ;  /* 0x000000000d0a72ca */ /* 0x000fe200000e0000 */
[----:B------:R-:W-:Y:S01]  /*290c0*/  VIADD R8, R8, 0x1 ;  /* 0x0000000108087836 */ /* 0x000fe20000000000 */
[----:B------:R-:W-:Y:S01]  /*290d0*/  R2UR UR12, R10 ;  /* 0x000000000a0c72ca */ /* 0x000fe200000e0000 */
[----:B------:R-:W-:Y:S01]  /*290e0*/  UPRMT UR32, URZ, 0x5410, UR16 ;  /* 0x000054103f207896 */ /* 0x000fe20008000010 */
[----:B------:R-:W-:Y:S01]  /*290f0*/  R2UR UR26, R4 ;  /* 0x00000000041a72ca */ /* 0x000fe200000e0000 */
[----:B------:R-:W-:Y:S01]  /*29100*/  USHF.L.U32 UR7, UR7, 0xf, URZ ;  /* 0x0000000f07077899 */ /* 0x000fe2000800063f */
[----:B------:R-:W-:Y:S01]  /*29110*/  ISETP.GT.AND P1, PT, R3, 0x1, PT ;  /* 0x000000010300780c */ /* 0x000fe20003f24270 */
[----:B------:R-:W-:Y:S01]  /*29120*/  UIADD3.X UR35, URZ, UR29, URZ, UP1, !UPT ;  /* 0x0000001d3f237290 */ /* 0x000fe20008ffe43f */
[C---:B------:R-:W-:Y:S01]  /*29130*/  ISETP.NE.AND P0, PT, R8.reuse, 0x3, PT ;  /* 0x000000030800780c */ /* 0x040fe20003f05270 */
[----:B------:R-:W-:Y:S01]  /*29140*/  ULEA UR8, UR30, UR7, 0xd ;  /* 0x000000071e087291 */ /* 0x000fe2000f8e683f */
[----:B------:R-:W-:Y:S01]  /*29150*/  VIADD R13, R13, 0x80 ;  /* 0x000000800d0d7836 */ /* 0x000fe20000000000 */
[----:B------:R-:W-:Y:S01]  /*29160*/  ULOP3.LUT UR11, UR7, 0x4000, UR31, 0xf8, !UPT ;  /* 0x00004000070b7892 */ /* 0x000fe2000f8ef81f */
[----:B0-----:R-:W-:Y:S01]  /*29170*/  SEL R12, RZ, 0x1, P0 ;  /* 0x00000001ff0c7807 */ /* 0x001fe20000000000 */
[----:B------:R-:W-:Y:S01]  /*29180*/  UIADD3 UR8, UR22, 0x100, UR8 ;  /* 0x0000010016087890 */ /* 0x000fe2000fffe008 */
[----:B------:R-:W-:Y:S01]  /*29190*/  SEL R8, R8, RZ, P0 ;  /* 0x000000ff08087207 */ /* 0x000fe20000000000 */
[----:B------:R-:W-:Y:S01]  /*291a0*/  UIADD3.X UR7, URZ, UR29, URZ, UP0, !UPT ;  /* 0x0000001d3f077290 */ /* 0x000fe200087fe43f */
[----:B------:R-:W-:Y:S01]  /*291b0*/  LOP3.LUT R5, R5, R12, RZ, 0x3c, !PT ;  /* 0x0000000c05057212 */ /* 0x000fe200078e3cff */
[----:B------:R-:W-:Y:S01]  /*291c0*/  UIADD3 UR22, UR22, 0x18100, UR11 ;  /* 0x0001810016167890 */ /* 0x000fe2000fffe00b */
[----:B------:R-:W-:Y:S01]  /*291d0*/  UMOV UR20, 0x0 ;  /* 0x0000000000147882 */ /* 0x000fe20000000000 */
[----:B------:R-:W-:Y:S01]  /*291e0*/  UMOV UR21, 0x10000000 ;  /* 0x1000000000157882 */ /* 0x000fe20000000000 */
[----:B------:R-:W-:-:S04]  /*291f0*/  UMOV UR11, UR23 ;  /* 0x00000017000b7c82 */ /* 0x000fc80008000000 */
[----:B------:R0:W-:Y:S02]  /*29200*/  UTMALDG.3D.MULTICAST [UR8], [UR6], UR19, desc[UR20] ;  /* 0x00001408060073b4 */ /* 0x0001e40008011813 */
[----:B0-----:R-:W-:Y:S01]  /*29210*/  UMOV UR8, UR22 ;  /* 0x0000001600087c82 */ /* 0x001fe20008000000 */
[----:B------:R-:W-:Y:S02]  /*29220*/  UMOV UR11, UR26 ;  /* 0x0000001a000b7c82 */ /* 0x000fe40008000000 */
[----:B------:R0:W-:Y:S02]  /*29230*/  UTMALDG.3D.MULTICAST [UR8], [UR34], UR32, desc[UR20] ;  /* 0x00001408220073b4 */ /* 0x0001e40008011820 */
[----:B0-----:R-:W-:Y:S05]  /*29240*/  @P1 BRA `(.L_x_565) ;  /* 0xfffffffc00381947 */ /* 0x001fea000383ffff */
.L_x_562:
[----:B------:R-:W-:Y:S05]  /*29250*/  BSYNC B1 ;  /* 0x0000000000017941 */ /* 0x000fea0003800000 */
.L_x_561:
[----:B------:R-:W2:Y:S01]  /*29260*/  LDL.LU R16, [R1+0x458] ;  /* 0x0004580001107983 */ /* 0x000ea20000300800 */
[----:B------:R-:W-:Y:S01]  /*29270*/  LOP3.LUT P0, RZ, R9, 0xff, RZ, 0xc0, !PT ;  /* 0x000000ff09ff7812 */ /* 0x000fe2000780c0ff */
[C---:B------:R-:W-:Y:S01]  /*29280*/  IMAD.IADD R4, R0.reuse, 0x1, R7 ;  /* 0x0000000100047824 */ /* 0x040fe200078e0207 */
[----:B------:R-:W-:Y:S01]  /*29290*/  ULDC.64 UR6, c[0x0][0x650] ;  /* 0x0001940000067ab9 */ /* 0x000fe20000000a00 */
[----:B------:R-:W3:Y:S01]  /*292a0*/  LDL.LU R14, [R1+0x45c] ;  /* 0x00045c00010e7983 */ /* 0x000ee20000300800 */
[----:B------:R-:W-:Y:S01]  /*292b0*/  ISETP.GE.U32.AND P1, PT, R0, 0x3, PT ;  /* 0x000000030000780c */ /* 0x000fe20003f26070 */
[----:B------:R-:W-:Y:S01]  /*292c0*/  BSSY B1, `(.L_x_566) ;  /* 0x000006d000017945 */ /* 0x000fe20003800000 */
[----:B------:R-:W-:Y:S01]  /*292d0*/  IMAD.MOV.U32 R10, RZ, RZ, -0x1 ;  /* 0xffffffffff0a7424 */ /* 0x000fe200078e00ff */
[----:B------:R-:W-:-:S06]  /*292e0*/  PRMT R9, RZ, 0x7610, R9 ;  /* 0x00007610ff097816 */ /* 0x000fcc0000000009 */
[----:B------:R-:W0:Y:S01]  /*292f0*/  @P0 S2R R3, SR_CgaCtaId ;  /* 0x0000000000030919 */ /* 0x000e220000008800 */
[----:B------:R-:W-:-:S04]  /*29300*/  @P0 MOV R2, 0x400 ;  /* 0x0000040000020802 */ /* 0x000fc80000000f00 */
[----:B0-----:R-:W-:-:S04]  /*29310*/  @P0 LEA R2, R3, R2, 0x18 ;  /* 0x0000000203020211 */ /* 0x001fc800078ec0ff */
[----:B------:R0:W-:Y:S01]  /*29320*/  @P0 SYNCS.ARRIVE.TRANS64.A1T0 RZ, [R2+URZ+0x48], RZ ;  /* 0x000048ff02ff09a7 */ /* 0x0001e2000810003f */
[----:B------:R-:W-:-:S04]  /*29330*/  ISETP.GT.U32.AND P0, PT, R4, 0x2, PT ;  /* 0x000000020400780c */ /* 0x000fc80003f04070 */
[----:B------:R-:W-:Y:S01]  /*29340*/  ISETP.LT.U32.AND P0, PT, R0, 0x3, P0 ;  /* 0x000000030000780c */ /* 0x000fe20000701070 */
[----:B0-----:R-:W-:-:S05]  /*29350*/  IMAD.WIDE.U32 R2, R4, -0x55555555, RZ ;  /* 0xaaaaaaab04027825 */ /* 0x001fca00078e00ff */
[----:B------:R-:W-:Y:S02]  /*29360*/  SHF.R.U32.HI R5, RZ, 0x1, R3 ;  /* 0x00000001ff057819 */ /* 0x000fe40000011603 */
[----:B------:R-:W-:Y:S02]  /*29370*/  SEL R3, RZ, 0x1, !P0 ;  /* 0x00000001ff037807 */ /* 0x000fe40004000000 */
[----:B------:R-:W-:Y:S01]  /*29380*/  PRMT R2, RZ, 0x7610, R2 ;  /* 0x00007610ff027816 */ /* 0x000fe20000000002 */
[----:B------:R-:W-:Y:S01]  /*29390*/  IMAD R7, R5, -0x3, R4 ;  /* 0xfffffffd05077824 */ /* 0x000fe200078e0204 */
[----:B------:R-:W-:Y:S01]  /*293a0*/  LOP3.LUT R6, R6, R3, RZ, 0x3c, !PT ;  /* 0x0000000306067212 */ /* 0x000fe200078e3cff */
[----:B------:R-:W-:-:S03]  /*293b0*/  IMAD.MOV.U32 R4, RZ, RZ, -0x1 ;  /* 0xffffffffff047424 */ /* 0x000fc600078e00ff */
[----:B------:R-:W-:Y:S01]  /*293c0*/  @P1 LOP3.LUT R6, R6, 0x1, R5, 0x78, !PT ;  /* 0x0000000106061812 */ /* 0x000fe200078e7805 */
[----:B------:R-:W-:Y:S01]  /*293d0*/  IMAD.MOV.U32 R5, RZ, RZ, -0x1 ;  /* 0xffffffffff057424 */ /* 0x000fe200078e00ff */
[----:B---3--:R-:W-:-:S04]  /*293e0*/  IADD3 R14, P0, R14, UR24, RZ ;  /* 0x000000180e0e7c10 */ /* 0x008fc8000ff1e0ff */
[----:B--2---:R-:W-:Y:S01]  /*293f0*/  IADD3.X R16, R16, UR17, RZ, P0, !PT ;  /* 0x0000001110107c10 */ /* 0x004fe200087fe4ff */
[----:B------:R0:W-:Y:S01]  /*29400*/  STL [R1+0x45c], R14 ;  /* 0x00045c0e01007387 */ /* 0x0001e20000100800 */
[----:B------:R-:W-:-:S03]  /*29410*/  ISETP.GE.U32.AND P0, PT, R14, UR6, PT ;  /* 0x000000060e007c0c */ /* 0x000fc6000bf06070 */
[----:B------:R0:W-:Y:S01]  /*29420*/  STL [R1+0x458], R16 ;  /* 0x0004581001007387 */ /* 0x0001e20000100800 */
[----:B------:R-:W-:-:S13]  /*29430*/  ISETP.GE.U32.AND.EX P0, PT, R16, UR7, PT, P0 ;  /* 0x0000000710007c0c */ /* 0x000fda000bf06100 */
[----:B0-----:R-:W-:Y:S05]  /*29440*/  @P0 BRA `(.L_x_567) ;  /* 0x0000000400500947 */ /* 0x001fea0003800000 */
[----:B------:R-:W0:Y:S01]  /*29450*/  S2R R8, SR_CTAID.X ;  /* 0x0000000000087919 */ /* 0x000e220000002500 */
[----:B------:R-:W-:Y:S01]  /*29460*/  ULDC UR6, c[0x0][0x150] ;  /* 0x0000540000067ab9 */ /* 0x000fe20000000800 */
[----:B------:R-:W1:Y:S01]  /*29470*/  LDC R3, c[0x0][0x144] ;  /* 0x00005100ff037b82 */ /* 0x000e620000000800 */
[----:B------:R-:W-:Y:S01]  /*29480*/  ULDC UR9, c[0x0][0x630] ;  /* 0x00018c0000097ab9 */ /* 0x000fe20000000800 */
[----:B------:R-:W2:Y:S06]  /*29490*/  S2R R5, SR_CTAID.Y ;  /* 0x0000000000057919 */ /* 0x000eac0000002600 */
[----:B------:R-:W3:Y:S01]  /*294a0*/  LDC R12, c[0x0][0x148] ;  /* 0x00005200ff0c7b82 */ /* 0x000ee20000000800 */
[----:B0-----:R-:W-:-:S02]  /*294b0*/  I2FP.F32.U32 R2, R8 ;  /* 0x0000000800027245 */ /* 0x001fc40000201000 */
[----:B--2---:R-:W-:-:S03]  /*294c0*/  I2FP.F32.U32 R4, R5 ;  /* 0x0000000500047245 */ /* 0x004fc60000201000 */
[----:B------:R-:W-:Y:S01]  /*294d0*/  FMUL R2, R2, UR6 ;  /* 0x0000000602027c20 */ /* 0x000fe20008400000 */
[----:B------:R-:W-:Y:S02]  /*294e0*/  ULDC UR6, c[0x0][0x154] ;  /* 0x0000550000067ab9 */ /* 0x000fe40000000800 */
[----:B------:R-:W-:Y:S01]  /*294f0*/  FMUL R10, R4, UR6 ;  /* 0x00000006040a7c20 */ /* 0x000fe20008400000 */
[----:B------:R-:W-:Y:S02]  /*29500*/  ULDC.64 UR6, c[0x0][0x628] ;  /* 0x00018a0000067ab9 */ /* 0x000fe40000000a00 */
[----:B------:R-:W0:Y:S01]  /*29510*/  F2I.U32.TRUNC.NTZ R2, R2 ;  /* 0x0000000200027305 */ /* 0x000e22000020f000 */
[----:B------:R-:W-:-:S04]  /*29520*/  ISETP.NE.U32.AND P0, PT, RZ, UR6, PT ;  /* 0x00000006ff007c0c */ /* 0x000fc8000bf05070 */
[----:B------:R-:W-:-:S03]  /*29530*/  ISETP.NE.AND.EX P0, PT, RZ, UR7, PT, P0 ;  /* 0x00000007ff007c0c */ /* 0x000fc6000bf05300 */
[----:B------:R-:W2:Y:S01]  /*29540*/  F2I.U32.TRUNC.NTZ R10, R10 ;  /* 0x0000000a000a7305 */ /* 0x000ea2000020f000 */
[----:B0-----:R-:W-:Y:S02]  /*29550*/  IMAD.MOV R4, RZ, RZ, -R2 ;  /* 0x000000ffff047224 */ /* 0x001fe400078e0a02 */
[----:B------:R-:W-:Y:S02]  /*29560*/  IMAD.MOV.U32 R2, RZ, RZ, R14 ;  /* 0x000000ffff027224 */ /* 0x000fe400078e000e */
[----:B-1----:R-:W-:Y:S02]  /*29570*/  IMAD R8, R3, R4, R8 ;  /* 0x0000000403087224 */ /* 0x002fe400078e0208 */
[----:B--2---:R-:W-:-:S04]  /*29580*/  IMAD.MOV R3, RZ, RZ, -R10 ;  /* 0x000000ffff037224 */ /* 0x004fc800078e0a0a */
[----:B---3--:R-:W-:Y:S02]  /*29590*/  @P4 IMAD R8, R12, R3, R5 ;  /* 0x000000030c084224 */ /* 0x008fe400078e0205 */
[----:B------:R-:W-:Y:S01]  /*295a0*/  IMAD.MOV.U32 R3, RZ, RZ, R16 ;  /* 0x000000ffff037224 */ /* 0x000fe200078e0010 */
[----:B------:R-:W-:Y:S06]  /*295b0*/  @!P0 BRA `(.L_x_568) ;  /* 0x0000000000288947 */ /* 0x000fec0003800000 */
[----:B------:R-:W-:Y:S02]  /*295c0*/  ULDC UR8, c[0x0][0x634] ;  /* 0x00018d0000087ab9 */ /* 0x000fe40000000800 */
[----:B------:R-:W-:-:S05]  /*295d0*/  IADD3 R3, P0, R14, UR8, RZ ;  /* 0x000000080e037c10 */ /* 0x000fca000ff1e0ff */
[----:B------:R-:W-:-:S04]  /*295e0*/  IMAD.X R11, RZ, RZ, R16, P0 ;  /* 0x000000ffff0b7224 */ /* 0x000fc800000e0610 */
[----:B------:R-:W-:-:S04]  /*295f0*/  IMAD.WIDE.U32 R4, R11, UR6, RZ ;  /* 0x000000060b047c25 */ /* 0x000fc8000f8e00ff */
[----:B------:R-:W-:-:S04]  /*29600*/  IMAD.WIDE.U32 R4, P0, R3, UR7, R4 ;  /* 0x0000000703047c25 */ /* 0x000fc8000f800004 */
[----:B------:R-:W-:-:S04]  /*29610*/  IMAD.WIDE.U32 R2, R3, UR6, RZ ;  /* 0x0000000603027c25 */ /* 0x000fc8000f8e00ff */
[----:B------:R-:W-:Y:S01]  /*29620*/  IMAD.MOV.U32 R2, RZ, RZ, R5 ;  /* 0x000000ffff027224 */ /* 0x000fe200078e0005 */
[----:B------:R-:W-:Y:S01]  /*29630*/  IADD3 RZ, P1, R3, R4, RZ ;  /* 0x0000000403ff7210 */ /* 0x000fe20007f3e0ff */
[----:B------:R-:W-:-:S04]  /*29640*/  IMAD.X R3, RZ, RZ, RZ, P0 ;  /* 0x000000ffff037224 */ /* 0x000fc800000e06ff */
[----:B------:R-:W-:-:S08]  /*29650*/  IMAD.WIDE.U32.X R2, R11, UR7, R2, P1 ;  /* 0x000000070b027c25 */ /* 0x000fd000088e0402 */
.L_x_568:
[--C-:B------:R-:W-:Y:S01]  /*29660*/  SHF.R.U64 R10, R2, UR9, R3.reuse ;  /* 0x00000009020a7c19 */ /* 0x100fe20008001203 */
[----:B------:R-:W-:Y:S01]  /*29670*/  ULDC.64 UR6, c[0x0][0x620] ;  /* 0x0001880000067ab9 */ /* 0x000fe20000000a00 */
[----:B------:R-:W-:Y:S01]  /*29680*/  SHF.R.U32.HI R2, RZ, UR9, R3 ;  /* 0x00000009ff027c19 */ /* 0x000fe20008011603 */
[----:B------:R-:W-:Y:S01]  /*29690*/  IMAD.MOV.U32 R3, RZ, RZ, R16 ;  /* 0x000000ffff037224 */ /* 0x000fe200078e0010 */
[----:B------:R-:W-:Y:S01]  /*296a0*/  IADD3 R11, P0, RZ, -R10, RZ ;  /* 0x8000000aff0b7210 */ /* 0x000fe20007f1e0ff */
[----:B------:R-:W-:-:S04]  /*296b0*/  ULDC.64 UR8, c[0x0][0x640] ;  /* 0x0001900000087ab9 */ /* 0x000fc80000000a00 */
[----:B------:R-:W-:Y:S01]  /*296c0*/  IMAD.X R2, RZ, RZ, ~R2, P0 ;  /* 0x000000ffff027224 */ /* 0x000fe200000e0e02 */
[----:B------:R-:W-:-:S03]  /*296d0*/  ISETP.NE.U32.AND P0, PT, RZ, UR8, PT ;  /* 0x00000008ff007c0c */ /* 0x000fc6000bf05070 */
[----:B------:R-:W-:Y:S01]  /*296e0*/  IMAD R2, R2, UR6, RZ ;  /* 0x0000000602027c24 */ /* 0x000fe2000f8e02ff */
[----:B------:R-:W-:-:S03]  /*296f0*/  ISETP.NE.AND.EX P0, PT, RZ, UR9, PT, P0 ;  /* 0x00000009ff007c0c */ /* 0x000fc6000bf05300 */
[----:B------:R-:W-:Y:S02]  /*29700*/  IMAD R5, R11, UR7, R2 ;  /* 0x000000070b057c24 */ /* 0x000fe4000f8e0202 */
[----:B------:R-:W-:-:S04]  /*29710*/  IMAD.MOV.U32 R2, RZ, RZ, R14 ;  /* 0x000000ffff027224 */ /* 0x000fc800078e000e */
[----:B------:R-:W-:Y:S01]  /*29720*/  IMAD.WIDE.U32 R2, R11, UR6, R2 ;  /* 0x000000060b027c25 */ /* 0x000fe2000f8e0002 */
[----:B------:R-:W-:-:S03]  /*29730*/  ULDC UR6, c[0x0][0x618] ;  /* 0x0001860000067ab9 */ /* 0x000fc60000000800 */
[----:B------:R-:W-:-:S05]  /*29740*/  IMAD.IADD R3, R3, 0x1, R5 ;  /* 0x0000000103037824 */ /* 0x000fca00078e0205 */
[--C-:B------:R-:W-:Y:S02]  /*29750*/  SHF.R.U64 R11, R2, UR6, R3.reuse ;  /* 0x00000006020b7c19 */ /* 0x100fe40008001203 */
[----:B------:R-:W-:Y:S01]  /*29760*/  SHF.R.U32.HI R2, RZ, UR6, R3 ;  /* 0x00000006ff027c19 */ /* 0x000fe20008011603 */
[----:B------:R-:W-:-:S03]  /*29770*/  ULDC UR6, c[0x0][0x608] ;  /* 0x0001820000067ab9 */ /* 0x000fc60000000800 */
[--C-:B------:R-:W-:Y:S02]  /*29780*/  SHF.R.U64 R12, R11, UR6, R2.reuse ;  /* 0x000000060b0c7c19 */ /* 0x100fe40008001202 */
[----:B------:R-:W-:Y:S01]  /*29790*/  SHF.R.U32.HI R3, RZ, UR6, R2 ;  /* 0x00000006ff037c19 */ /* 0x000fe20008011602 */
[----:B------:R-:W-:-:S03]  /*297a0*/  ULDC UR6, c[0x0][0x658] ;  /* 0x0001960000067ab9 */ /* 0x000fc60000000800 */
[--C-:B------:R-:W-:Y:S02]  /*297b0*/  SHF.R.U64 R13, R12, UR6, R3.reuse ;  /* 0x000000060c0d7c19 */ /* 0x100fe40008001203 */
[----:B------:R-:W-:-:S03]  /*297c0*/  SHF.R.U32.HI R14, RZ, UR6, R3 ;  /* 0x00000006ff0e7c19 */ /* 0x000fc60008011603 */
[----:B------:R-:W-:Y:S02]  /*297d0*/  IMAD.MOV.U32 R2, RZ, RZ, R13 ;  /* 0x000000ffff027224 */ /* 0x000fe400078e000d */
        /* <DEDUP_REMOVED lines=12> */
.L_x_569:
[----:B------:R-:W-:Y:S01]  /*298a0*/  ULDC UR6, c[0x0][0x648] ;  /* 0x0001920000067ab9 */ /* 0x000fe20000000800 */
[----:B------:R-:W-:Y:S02]  /*298b0*/  LOP3.LUT R12, R12, UR15, RZ, 0xc0, !PT ;  /* 0x0000000f0c0c7c12 */ /* 0x000fe4000f8ec0ff */
[----:B------:R-:W-:Y:S01]  /*298c0*/  SHF.R.U64 R3, R2, UR6, R3 ;  /* 0x0000000602037c19 */ /* 0x000fe20008001203 */
[----:B------:R-:W-:-:S04]  /*298d0*/  ULDC UR6, c[0x0][0x638] ;  /* 0x00018e0000067ab9 */ /* 0x000fc80000000800 */
[----:B------:R-:W-:Y:S02]  /*298e0*/  IMAD.MOV R2, RZ, RZ, -R3 ;  /* 0x000000ffff027224 */ /* 0x000fe400078e0a03 */
[----:B------:R-:W-:Y:S02]  /*298f0*/  IMAD R5, R3, UR5, R12 ;  /* 0x0000000503057c24 */ /* 0x000fe4000f8e020c */
[----:B------:R-:W-:Y:S01]  /*29900*/  IMAD R13, R2, UR6, R13 ;  /* 0x00000006020d7c24 */ /* 0x000fe2000f8e020d */
[----:B------:R-:W-:Y:S01]  /*29910*/  ULDC UR6, c[0x0][0x610] ;  /* 0x0001840000067ab9 */ /* 0x000fe20000000800 */
[----:B------:R-:W-:Y:S01]  /*29920*/  LOP3.LUT R2, R11, UR4, RZ, 0xc0, !PT ;  /* 0x000000040b027c12 */ /* 0x000fe2000f8ec0ff */
[----:B------:R-:W-:Y:S01]  /*29930*/  IMAD R8, R5, UR6, R8 ;  /* 0x0000000605087c24 */ /* 0x000fe2000f8e0208 */
[----:B------:R-:W-:-:S03]  /*29940*/  ULDC UR6, c[0x0][0x600] ;  /* 0x0001800000067ab9 */ /* 0x000fc60000000800 */
[----:B------:R-:W-:Y:S02]  /*29950*/  IMAD R13, R13, UR6, R2 ;  /* 0x000000060d0d7c24 */ /* 0x000fe4000f8e0202 */
[----:B------:R-:W-:-:S03]  /*29960*/  IMAD.MOV.U32 R2, RZ, RZ, 0x1 ;  /* 0x00000001ff027424 */ /* 0x000fc600078e00ff */
[----:B------:R-:W-:Y:S02]  /*29970*/  SEL R4, R13, R8, !P4 ;  /* 0x000000080d047207 */ /* 0x000fe40006000000 */
[----:B------:R-:W-:-:S07]  /*29980*/  SEL R5, R8, R13, !P4 ;  /* 0x0000000d08057207 */ /* 0x000fce0006000000 */
.L_x_567:
[----:B------:R-:W-:Y:S05]  /*29990*/  BSYNC B1 ;  /* 0x0000000000017941 */ /* 0x000fea0003800000 */
.L_x_566:
[----:B------:R-:W-:-:S13]  /*299a0*/  LOP3.LUT P0, RZ, R2, 0xff, RZ, 0xc0, !PT ;  /* 0x000000ff02ff7812 */ /* 0x000fda000780c0ff */
[----:B------:R-:W-:Y:S05]  /*299b0*/  @P0 BRA `(.L_x_570) ;  /* 0xfffffff400240947 */ /* 0x000fea000383ffff */
[----:B------:R-:W-:Y:S05]  /*299c0*/  BSYNC B0 ;  /* 0x0000000000007941 */ /* 0x000fea0003800000 */
.L_x_559:
[----:B------:R-:W-:-:S03]  /*299d0*/  UMOV UR6, 0xffffffff ;  /* 0xffffffff00067882 */ /* 0x000fc60000000000 */
[----:B------:R-:W-:Y:S05]  /*299e0*/  BRA.DIV UR6, `(.L_x_571) ;  /* 0x0000000606047947 */ /* 0x000fea000b800000 */
[----:B------:R-:W-:-:S13]  /*299f0*/  ELECT P0, URZ, PT ;  /* 0x00000000003f782f */ /* 0x000fda0003800000 */
.L_x_584:
[----:B------:R-:W-:Y:S04]  /*29a00*/  BSSY B0, `(.L_x_572) ;  /* 0x0000023000007945 */ /* 0x000fe80003800000 */
[----:B------:R-:W-:Y:S05]  /*29a10*/  @!P0 BRA `(.L_x_573) ;  /* 0x0000000000848947 */ /* 0x000fea0003800000 */
[----:B------:R-:W-:-:S04]  /*29a20*/  ULOP3.LUT UR6, UR13, 0x2, URZ, 0xfc, !UPT ;  /* 0x000000020d067892 */ /* 0x000fc8000f8efc3f */
[----:B------:R-:W-:-:S06]  /*29a30*/  UISETP.NE.AND UP0, UPT, UR6, 0x3, UPT ;  /* 0x000000030600788c */ /* 0x000fcc000bf05270 */
[----:B------:R-:W-:-:S13]  /*29a40*/  PLOP3.LUT P0, PT, PT, PT, UP0, 0x80, 0x0 ;  /* 0x000000000000781c */ /* 0x000fda0003f0f008 */
[----:B------:R-:W-:Y:S05]  /*29a50*/  @!P0 BRA `(.L_x_574) ;  /* 0x0000000000048947 */ /* 0x000fea0003800000 */
[----:B------:R-:W-:Y:S01]  /*29a60*/  BPT.TRAP 0x1 ;  /* 0x000000040000795c */ /* 0x000fe20000300000 */
.L_x_574:
[----:B------:R-:W0:Y:S01]  /*29a70*/  S2R R3, SR_CgaCtaId ;  /* 0x0000000000037919 */ /* 0x000e220000008800 */
[----:B------:R-:W-:Y:S02]  /*29a80*/  MOV R0, 0x400 ;  /* 0x0000040000007802 */ /* 0x000fe40000000f00 */
[----:B------:R-:W-:Y:S02]  /*29a90*/  SHF.L.U32 R2, R6, 0x1f, RZ ;  /* 0x0000001f06027819 */ /* 0x000fe400000006ff */
[----:B0-----:R-:W-:-:S05]  /*29aa0*/  LEA R0, R3, R0, 0x18 ;  /* 0x0000000003007211 */ /* 0x001fca00078ec0ff */
[----:B------:R-:W-:-:S04]  /*29ab0*/  VIADD R0, R0, 0x18 ;  /* 0x0000001800007836 */ /* 0x000fc80000000000 */
[----:B------:R-:W-:-:S04]  /*29ac0*/  IMAD R3, R7, 0x8, R0 ;  /* 0x0000000807037824 */ /* 0x000fc800078e0200 */
[----:B------:R-:W0:Y:S02]  /*29ad0*/  SYNCS.PHASECHK.TRANS64.TRYWAIT P0, [R3+URZ], R2 ;  /* 0x00000002030075a7 */ /* 0x000e24000800017f */
[----:B0-----:R-:W-:Y:S05]  /*29ae0*/  @!P0 BRA `(.L_x_575) ;  /* 0x0000000000e48947 */ /* 0x001fea0003800000 */
.L_x_585:
[----:B------:R-:W-:-:S05]  /*29af0*/  VIADD R7, R7, 0x1 ;  /* 0x0000000107077836 */ /* 0x000fca0000000000 */
[----:B------:R-:W-:-:S04]  /*29b00*/  ISETP.NE.AND P0, PT, R7, 0x3, PT ;  /* 0x000000030700780c */ /* 0x000fc80003f05270 */
[----:B0-----:R-:W-:Y:S02]  /*29b10*/  SEL R3, RZ, 0x1, P0 ;  /* 0x00000001ff037807 */ /* 0x001fe40000000000 */
[----:B------:R-:W-:Y:S02]  /*29b20*/  SEL R7, R7, RZ, P0 ;  /* 0x000000ff07077207 */ /* 0x000fe40000000000 */
[----:B------:R-:W-:-:S03]  /*29b30*/  LOP3.LUT R5, R6, R3, RZ, 0x3c, !PT ;  /* 0x0000000306057212 */ /* 0x000fc600078e3cff */
[----:B------:R-:W-:Y:S01]  /*29b40*/  IMAD R3, R7, 0x8, R0 ;  /* 0x0000000807037824 */ /* 0x000fe200078e0200 */
[----:B------:R-:W-:-:S04]  /*29b50*/  SHF.L.U32 R2, R5, 0x1f, RZ ;  /* 0x0000001f05027819 */ /* 0x000fc800000006ff */
[----:B------:R-:W0:Y:S02]  /*29b60*/  SYNCS.PHASECHK.TRANS64.TRYWAIT P0, [R3+URZ], R2 ;  /* 0x00000002030075a7 */ /* 0x000e24000800017f */
[----:B0-----:R-:W-:Y:S05]  /*29b70*/  @!P0 BRA `(.L_x_576) ;  /* 0x0000000000d48947 */ /* 0x001fea0003800000 */
.L_x_586:
[----:B0-----:R-:W-:-:S05]  /*29b80*/  VIADD R2, R7, 0x1 ;  /* 0x0000000107027836 */ /* 0x001fca0000000000 */
[----:B------:R-:W-:-:S04]  /*29b90*/  ISETP.NE.AND P0, PT, R2, 0x3, PT ;  /* 0x000000030200780c */ /* 0x000fc80003f05270 */
[----:B------:R-:W-:Y:S02]  /*29ba0*/  SEL R4, RZ, 0x1, P0 ;  /* 0x00000001ff047807 */ /* 0x000fe40000000000 */
[----:B------:R-:W-:Y:S02]  /*29bb0*/  SEL R3, R2, RZ, P0 ;  /* 0x000000ff02037207 */ /* 0x000fe40000000000 */
[----:B------:R-:W-:-:S03]  /*29bc0*/  LOP3.LUT R4, R5, R4, RZ, 0x3c, !PT ;  /* 0x0000000405047212 */ /* 0x000fc600078e3cff */
[----:B------:R-:W-:Y:S01]  /*29bd0*/  IMAD R3, R3, 0x8, R0 ;  /* 0x0000000803037824 */ /* 0x000fe200078e0200 */
[----:B------:R-:W-:-:S07]  /*29be0*/  SHF.L.U32 R0, R4, 0x1f, RZ ;  /* 0x0000001f04007819 */ /* 0x000fce00000006ff */
.L_x_577:
[----:B0-----:R0:W1:Y:S02]  /*29bf0*/  SYNCS.PHASECHK.TRANS64.TRYWAIT P0, [R3+URZ], R0 ;  /* 0x00000000030075a7 */ /* 0x001064000800017f */
[----:B-1----:R-:W-:Y:S05]  /*29c00*/  @!P0 NANOSLEEP.SYNCS 0x989680 ;  /* 0x009896800000895d */ /* 0x002fea0003900000 */
[----:B------:R-:W1:Y:S02]  /*29c10*/  @!P0 SYNCS.PHASECHK.TRANS64 P0, [R3+URZ], R0 ;  /* 0x00000000030085a7 */ /* 0x000e64000800007f */
[----:B-1----:R-:W-:Y:S05]  /*29c20*/  @!P0 BRA `(.L_x_577) ;  /* 0xfffffffc00f08947 */ /* 0x002fea000383ffff */
.L_x_573:
[----:B------:R-:W-:Y:S05]  /*29c30*/  BSYNC B0 ;  /* 0x0000000000007941 */ /* 0x000fea0003800000 */
.L_x_572:
[----:B------:R-:W-:Y:S05]  /*29c40*/  EXIT ;  /* 0x000000000000794d */ /* 0x000fea0003800000 */
.L_x_21:
[----:B--2---:R-:W-:-:S04]  /*29c50*/  IMAD.U32 R3, RZ, RZ, UR6 ;  /* 0x00000006ff037e24 */ /* 0x004fc8000f8e00ff */
[----:B------:R2:W3:Y:S03]  /*29c60*/  SYNCS.PHASECHK.TRANS64.TRYWAIT P0, [R3+URZ], R0 ;  /* 0x00000000030075a7 */ /* 0x0004e6000800017f */
[----:B---3--:R-:W-:Y:S05]  /*29c70*/  @!P0 NANOSLEEP.SYNCS 0x989680 ;  /* 0x009896800000895d */ /* 0x008fea0003900000 */
[----:B------:R-:W3:Y:S02]  /*29c80*/  @!P0 SYNCS.PHASECHK.TRANS64 P0, [R3+URZ], R0 ;  /* 0x00000000030085a7 */ /* 0x000ee4000800007f */
[----:B---3--:R-:W-:Y:S05]  /*29c90*/  @!P0 BRA `(.L_x_21) ;  /* 0xfffffffc00ec8947 */ /* 0x008fea000383ffff */
[----:B------:R-:W-:Y:S05]  /*29ca0*/  BRA `(.L_x_20) ;  /* 0xfffffd9000447947 */ /* 0x000fea000383ffff */
.L_x_27:
[----:B-----5:R2:W-:Y:S02]  /*29cb0*/  STL [R1+0x470], R2 ;  /* 0x0004700201007387 */ /* 0x0205e40000100800 */
[----:B--2---:R-:W-:-:S04]  /*29cc0*/  IMAD.U32 R2, RZ, RZ, UR16 ;  /* 0x00000010ff027e24 */ /* 0x004fc8000f8e00ff */
[----:B------:R2:W3:Y:S03]  /*29cd0*/  SYNCS.PHASECHK.TRANS64.TRYWAIT P0, [R2+URZ], R0 ;  /* 0x00000000020075a7 */ /* 0x0004e6000800017f */
[----:B---3--:R-:W-:Y:S05]  /*29ce0*/  @!P0 NANOSLEEP.SYNCS 0x989680 ;  /* 0x009896800000895d */ /* 0x008fea0003900000 */
[----:B------:R2:W3:Y:S02]  /*29cf0*/  @!P0 SYNCS.PHASECHK.TRANS64 P0, [R2+URZ], R0 ;  /* 0x00000000020085a7 */ /* 0x0004e4000800007f */
[----:B--2---:R2:W5:Y:S02]  /*29d00*/  LDL.LU R2, [R1+0x470] ;  /* 0x0004700001027983 */ /* 0x0045640000300800 */
[----:B--23--:R-:W-:Y:S05]  /*29d10*/  @!P0 BRA `(.L_x_27) ;  /* 0xfffffffc00e48947 */ /* 0x00cfea000383ffff */
[----:B------:R-:W-:Y:S05]  /*29d20*/  BRA `(.L_x_26) ;  /* 0xfffffdf000f87947 */ /* 0x000fea000383ffff */
.L_x_560:
[----:B------:R-:W-:Y:S01]  /*29d30*/  BSSY B1, `(.L_x_578) ;  /* 0x0000006000017945 */ /* 0x000fe20003800000 */
[----:B------:R-:W-:-:S07]  /*29d40*/  IMAD.MOV.U32 R2, RZ, RZ, -0x1 ;  /* 0xffffffffff027424 */ /* 0x000fce00078e00ff */
[----:B------:R-:W-:Y:S05]  /*29d50*/  WARPSYNC.COLLECTIVE R2, `(.L_x_579) ;  /* 0x00000000020c7348 */ /* 0x000fea0003c00000 */
[----:B------:R-:W-:Y:S02]  /*29d60*/  ELECT P0, UR62, PT ;  /* 0x00000000003e782f */ /* 0x000fe40003800000 */
[----:B------:R-:W-:Y:S01]  /*29d70*/  MOV R2, UR62 ;  /* 0x0000003e00027c02 */ /* 0x000fe20008000f00 */
[----:B------:R-:W-:Y:S10]  /*29d80*/  ENDCOLLECTIVE ;  /* 0x000000000000791b */ /* 0x000ff40003800000 */
.L_x_579:
[----:B------:R-:W-:Y:S05]  /*29d90*/  BSYNC B1 ;  /* 0x0000000000017941 */ /* 0x000fea0003800000 */
.L_x_578:
[----:B------:R-:W-:Y:S05]  /*29da0*/  BRA `(.L_x_580) ;  /* 0xfffffff000347947 */ /* 0x000fea000383ffff */
.L_x_563:
[----:B0-----:R0:W1:Y:S02]  /*29db0*/  SYNCS.PHASECHK.TRANS64.TRYWAIT P0, [R12+URZ+0x18], R11 ;  /* 0x0000180b0c0075a7 */ /* 0x001064000800017f */
[----:B-1----:R-:W-:Y:S05]  /*29dc0*/  @!P0 NANOSLEEP.SYNCS 0x989680 ;  /* 0x009896800000895d */ /* 0x002fea0003900000 */
[----:B------:R-:W1:Y:S02]  /*29dd0*/  @!P0 SYNCS.PHASECHK.TRANS64 P0, [R12+URZ+0x18], R11 ;  /* 0x0000180b0c0085a7 */ /* 0x000e64000800007f */
[----:B-1----:R-:W-:Y:S05]  /*29de0*/  @!P0 BRA `(.L_x_563) ;  /* 0xfffffffc00f08947 */ /* 0x002fea000383ffff */
[----:B------:R-:W-:Y:S05]  /*29df0*/  BRA `(.L_x_581) ;  /* 0xfffffff000707947 */ /* 0x000fea000383ffff */
.L_x_571:
[----:B------:R-:W-:Y:S01]  /*29e00*/  BSSY B0, `(.L_x_582) ;  /* 0x0000006000007945 */ /* 0x000fe20003800000 */
[----:B------:R-:W-:-:S07]  /*29e10*/  IMAD.MOV.U32 R2, RZ, RZ, -0x1 ;  /* 0xffffffffff027424 */ /* 0x000fce00078e00ff */
[----:B------:R-:W-:Y:S05]  /*29e20*/  WARPSYNC.COLLECTIVE R2, `(.L_x_583) ;  /* 0x00000000020c7348 */ /* 0x000fea0003c00000 */
[----:B------:R-:W-:Y:S02]  /*29e30*/  ELECT P0, UR62, PT ;  /* 0x00000000003e782f */ /* 0x000fe40003800000 */
[----:B------:R-:W-:Y:S01]  /*29e40*/  MOV R2, UR62 ;  /* 0x0000003e00027c02 */ /* 0x000fe20008000f00 */
[----:B------:R-:W-:Y:S10]  /*29e50*/  ENDCOLLECTIVE ;  /* 0x000000000000791b */ /* 0x000ff40003800000 */
.L_x_583:
[----:B------:R-:W-:Y:S05]  /*29e60*/  BSYNC B0 ;  /* 0x0000000000007941 */ /* 0x000fea0003800000 */
.L_x_582:
[----:B------:R-:W-:Y:S05]  /*29e70*/  BRA `(.L_x_584) ;  /* 0xfffffff800e07947 */ /* 0x000fea000383ffff */
.L_x_575:
[----:B0-----:R0:W1:Y:S02]  /*29e80*/  SYNCS.PHASECHK.TRANS64.TRYWAIT P0, [R3+URZ], R2 ;  /* 0x00000002030075a7 */ /* 0x001064000800017f */
[----:B-1----:R-:W-:Y:S05]  /*29e90*/  @!P0 NANOSLEEP.SYNCS 0x989680 ;  /* 0x009896800000895d */ /* 0x002fea0003900000 */
[----:B------:R-:W1:Y:S02]  /*29ea0*/  @!P0 SYNCS.PHASECHK.TRANS64 P0, [R3+URZ], R2 ;  /* 0x00000002030085a7 */ /* 0x000e64000800007f */
[----:B-1----:R-:W-:Y:S05]  /*29eb0*/  @!P0 BRA `(.L_x_575) ;  /* 0xfffffffc00f08947 */ /* 0x002fea000383ffff */
[----:B------:R-:W-:Y:S05]  /*29ec0*/  BRA `(.L_x_585) ;  /* 0xfffffffc00087947 */ /* 0x000fea000383ffff */
.L_x_576:
[----:B0-----:R0:W1:Y:S02]  /*29ed0*/  SYNCS.PHASECHK.TRANS64.TRYWAIT P0, [R3+URZ], R2 ;  /* 0x00000002030075a7 */ /* 0x001064000800017f */
[----:B-1----:R-:W-:Y:S05]  /*29ee0*/  @!P0 NANOSLEEP.SYNCS 0x989680 ;  /* 0x009896800000895d */ /* 0x002fea0003900000 */
[----:B------:R-:W1:Y:S02]  /*29ef0*/  @!P0 SYNCS.PHASECHK.TRANS64 P0, [R3+URZ], R2 ;  /* 0x00000002030085a7 */ /* 0x000e64000800007f */
[----:B-1----:R-:W-:Y:S05]  /*29f00*/  @!P0 BRA `(.L_x_576) ;  /* 0xfffffffc00f08947 */ /* 0x002fea000383ffff */
[----:B------:R-:W-:Y:S05]  /*29f10*/  BRA `(.L_x_586) ;  /* 0xfffffffc00187947 */ /* 0x000fea000383ffff */
.L_x_587:
[----:B------:R-:W-:-:S00]  /*29f20*/  BRA `(.L_x_587) ;  /* 0xfffffffc00fc7947 */ /* 0x000fc0000383ffff */
[----:B------:R-:W-:-:S00]  /*29f30*/  NOP ;  /* 0x0000000000007918 */ /* 0x000fc00000000000 */
        /* <DEDUP_REMOVED lines=12> */
.L_x_588:


//--------------------- .nv.shared._ZN7cutlass13device_kernelINS_4gemm6kernel13GemmUniversalIN4cute5tupleIJiiiiEEENS1_10collective13CollectiveMmaINS1_37MainloopSm90TmaGmmaWarpSpecializedFP8ILi3ENS5_IJNS4_1CILi2EEENSA_ILi4EEENSA_ILi1EEEEEENS1_35KernelTmaWarpSpecializedCooperativeEEENS5_IJNSA_ILi256EEESH_NSA_ILi128EEEEEENS_12float_e5m2_tENS5_IJlSD_lEEESK_SL_NS4_8TiledMMAINS4_8MMA_AtomIJNS4_4SM904GMMA31MMA_64x256x32_F32E5M2E5M2_SS_TNILNSP_7ScaleInE1ELSR_1EEEEEENS4_6LayoutINS5_IJSB_SD_SD_EEENS5_IJSD_NSA_ILi0EEESW_EEEEENS5_IJNS4_10UnderscoreESZ_SZ_EEEEENS4_23SM90_TMA_LOAD_MULTICASTENS4_14ComposedLayoutINS4_7SwizzleILi3ELi4ELi3EEENS4_18smem_ptr_flag_bitsILi8EEENSU_INS5_IJNSA_ILi8EEESI_EEENS5_IJSI_SD_EEEEEEEvNS4_8identityES12_S1C_vS1D_EENS_8epilogue10collective6detail29Sm90TmaWarpSpecializedAdapterINS1G_15DefaultEpilogueISK_SL_SL_NS1F_6thread17LinearCombinationISK_Li1EffLNS1K_9ScaleType4KindE0ELNS_15FloatRoundStyleE2ESK_EENS1_15EpilogueDefaultEEEEEvvEEEEvNT_6ParamsE --------------------------
	.section	.nv.shared._ZN7cutlass13device_kernelINS_4gemm6kernel13GemmUniversalIN4cute5tupleIJiiiiEEENS1_10collective13CollectiveMmaINS1_37MainloopSm90TmaGmmaWarpSpecializedFP8ILi3ENS5_IJNS4_1CILi2EEENSA_ILi4EEENSA_ILi1EEEEEENS1_35KernelTmaWarpSpecializedCooperativeEEENS5_IJNSA_ILi256EEESH_NSA_ILi128EEEEEENS_12float_e5m2_tENS5_IJlSD_lEEESK_SL_NS4_8TiledMMAINS4_8MMA_AtomIJNS4_4SM904GMMA31MMA_64x256x32_F32E5M2E5M2_SS_TNILNSP_7ScaleInE1ELSR_1EEEEEENS4_6LayoutINS5_IJSB_SD_SD_EEENS5_IJSD_NSA_ILi0EEESW_EEEEENS5_IJNS4_10UnderscoreESZ_SZ_EEEEENS4_23SM90_TMA_LOAD_MULTICASTENS4_14ComposedLayoutINS4_7SwizzleILi3ELi4ELi3EEENS4_18smem_ptr_flag_bitsILi8EEENSU_INS5_IJNSA_ILi8EEESI_EEENS5_IJSI_SD_EEEEEEEvNS4_8identityES12_S1C_vS1D_EENS_8epilogue10collective6detail29Sm90TmaWarpSpecializedAdapterINS1G_15DefaultEpilogueISK_SL_SL_NS1F_6thread17LinearCombinationISK_Li1EffLNS1K_9ScaleType4KindE0ELNS_15FloatRoundStyleE2ESK_EENS1_15EpilogueDefaultEEEEEvvEEEEvNT_6ParamsE,"aw",@nobits
	.sectionflags	@""
	.align	16
	.zero		1024


//--------------------- .nv.shared.reserved.0     --------------------------
	.section	.nv.shared.reserved.0,"aw",@nobits
	.weak		__nv_reservedSMEM_offset_0_alias
	.size		__nv_reservedSMEM_offset_0_alias, 0, 0
	.other		__nv_reservedSMEM_offset_0_alias,@"STO_CUDA_RESERVED_SHARED STV_DEFAULT"
__nv_reservedSMEM_offset_0_alias:
	.zero		0


//--------------------- .nv.global                --------------------------
	.section	.nv.global,"aw",@nobits
.nv.global:
	.type		_ZN40_INTERNAL_d5545303_4_k_cu_a255baad_295734cute1_E,@object
	.size		_ZN40_INTERNAL_d5545303_4_k_cu_a255baad_295734cute1_E,(_ZN40_INTERNAL_d5545303_4_k_cu_a255baad_295734cuda3std3__45__cpo6cbeginE - _ZN40_INTERNAL_d5545303_4_k_cu_a255baad_295734cute1_E)
_ZN40_INTERNAL_d5545303_4_k_cu_a255baad_295734cute1_E:
	.zero		1
	.type		_ZN40_INTERNAL_d5545303_4_k_cu_a255baad_295734cuda3std3__45__cpo6cbeginE,@object
	.size		_ZN40_INTERNAL_d5545303_4_k_cu_a255baad_295734cuda3std3__45__cpo6cbeginE,(_ZN40_INTERNAL_d5545303_4_k_cu_a255baad_295734cuda3std3__48in_placeE - _ZN40_INTERNAL_d5545303_4_k_cu_a255baad_295734cuda3std3__45__cpo6cbeginE)
_ZN40_INTERNAL_d5545303_4_k_cu_a255baad_295734cuda3std3__45__cpo6cbeginE:
	.zero		1
	.type		_ZN40_INTERNAL_d5545303_4_k_cu_a255baad_295734cuda3std3__48in_placeE,@object
	.size		_ZN40_INTERNAL_d5545303_4_k_cu_a255baad_295734cuda3std3__48in_placeE,(_ZN40_INTERNAL_d5545303_4_k_cu_a255baad_295734cuda3std6ranges3__45__cpo9iter_moveE - _ZN40_INTERNAL_d5545303_4_k_cu_a255baad_295734cuda3std3__48in_placeE)
_ZN40_INTERNAL_d5545303_4_k_cu_a255baad_295734cuda3std3__48in_placeE:
	.zero		1
	.type		_ZN40_INTERNAL_d5545303_4_k_cu_a255baad_295734cuda3std6ranges3__45__cpo9iter_moveE,@object
	.size		_ZN40_INTERNAL_d5545303_4_k_cu_a255baad_295734cuda3std6ranges3__45__cpo9iter_moveE,(_ZN40_INTERNAL_d5545303_4_k_cu_a255baad_295734cuda3std3__45__cpo5beginE - _ZN40_INTERNAL_d5545303_4_k_cu_a255baad_295734cuda3std6ranges3__45__cpo9iter_moveE)
_ZN40_INTERNAL_d5545303_4_k_cu_a255baad_295734cuda3std6ranges3__45__cpo9iter_moveE:
	.zero		1
	.type		_ZN40_INTERNAL_d5545303_4_k_cu_a255baad_295734cuda3std3__45__cpo5beginE,@object
	.size		_ZN40_INTERNAL_d5545303_4_k_cu_a255baad_295734cuda3std3__45__cpo5beginE,(_ZN40_INTERNAL_d5545303_4_k_cu_a255baad_295734cuda3std3__442_GLOBAL__N__d5545303_4_k_cu_a255baad_295736ignoreE - _ZN40_INTERNAL_d5545303_4_k_cu_a255baad_295734cuda3std3__45__cpo5beginE)
_ZN40_INTERNAL_d5545303_4_k_cu_a255baad_295734cuda3std3__45__cpo5beginE:
	.zero		1
	.type		_ZN40_INTERNAL_d5545303_4_k_cu_a255baad_295734cuda3std3__442_GLOBAL__N__d5545303_4_k_cu_a255baad_295736ignoreE,@object
	.size		_ZN40_INTERNAL_d5545303_4_k_cu_a255baad_295734cuda3std3__442_GLOBAL__N__d5545303_4_k_cu_a255baad_295736ignoreE,(_ZN40_INTERNAL_d5545303_4_k_cu_a255baad_295734cute7productE - _ZN40_INTERNAL_d5545303_4_k_cu_a255baad_295734cuda3std3__442_GLOBAL__N__d5545303_4_k_cu_a255baad_295736ignoreE)
_ZN40_INTERNAL_d5545303_4_k_cu_a255baad_295734cuda3std3__442_GLOBAL__N__d5545303_4_k_cu_a255baad_295736ignoreE:
	.zero		1
	.type		_ZN40_INTERNAL_d5545303_4_k_cu_a255baad_295734cute7productE,@object
	.size		_ZN40_INTERNAL_d5545303_4_k_cu_a255baad_295734cute7productE,(_ZN40_INTERNAL_d5545303_4_k_cu_a255baad_295734cuda3std3__45__cpo3endE - _ZN40_INTERNAL_d5545303_4_k_cu_a255baad_295734cute7productE)
_ZN40_INTERNAL_d5545303_4_k_cu_a255baad_295734cute7productE:
	.zero		1
	.type		_ZN40_INTERNAL_d5545303_4_k_cu_a255baad_295734cuda3std3__45__cpo3endE,@object
	.size		_ZN40_INTERNAL_d5545303_4_k_cu_a255baad_295734cuda3std3__45__cpo3endE,(_ZN40_INTERNAL_d5545303_4_k_cu_a255baad_295734cuda3std3__419piecewise_constructE - _ZN40_INTERNAL_d5545303_4_k_cu_a255baad_295734cuda3std3__45__cpo3endE)
_ZN40_INTERNAL_d5545303_4_k_cu_a255baad_295734cuda3std3__45__cpo3endE:
	.zero		1
	.type		_ZN40_INTERNAL_d5545303_4_k_cu_a255baad_295734cuda3std3__419piecewise_constructE,@object
	.size		_ZN40_INTERNAL_d5545303_4_k_cu_a255baad_295734cuda3std3__419piecewise_constructE,(_ZN40_INTERNAL_d5545303_4_k_cu_a255baad_295734cuda3std3__45__cpo4cendE - _ZN40_INTERNAL_d5545303_4_k_cu_a255baad_295734cuda3std3__419piecewise_constructE)
_ZN40_INTERNAL_d5545303_4_k_cu_a255baad_295734cuda3std3__419piecewise_constructE:
	.zero		1
	.type		_ZN40_INTERNAL_d5545303_4_k_cu_a255baad_295734cuda3std3__45__cpo4cendE,@object
	.size		_ZN40_INTERNAL_d5545303_4_k_cu_a255baad_295734cuda3std3__45__cpo4cendE,(_ZN40_INTERNAL_d5545303_4_k_cu_a255baad_295734cuda3std6ranges3__45__cpo4swapE - _ZN40_INTERNAL_d5545303_4_k_cu_a255baad_295734cuda3std3__45__cpo4cendE)
_ZN40_INTERNAL_d5545303_4_k_cu_a255baad_295734cuda3std3__45__cpo4cendE:
	.zero		1
	.type		_ZN40_INTERNAL_d5545303_4_k_cu_a255baad_295734cuda3std6ranges3__45__cpo4swapE,@object
	.size		_ZN40_INTERNAL_d5545303_4_k_cu_a255baad_295734cuda3std6ranges3__45__cpo4swapE,(.L_7 - _ZN40_INTERNAL_d5545303_4_k_cu_a255baad_295734cuda3std6ranges3__45__cpo4swapE)
_ZN40_INTERNAL_d5545303_4_k_cu_a255baad_295734cuda3std6ranges3__45__cpo4swapE:
	.zero		1
.L_7:


//--------------------- .nv.constant0._ZN7cutlass13device_kernelINS_4gemm6kernel13GemmUniversalIN4cute5tupleIJiiiiEEENS1_10collective13CollectiveMmaINS1_37MainloopSm90TmaGmmaWarpSpecializedFP8ILi3ENS5_IJNS4_1CILi2EEENSA_ILi4EEENSA_ILi1EEEEEENS1_35KernelTmaWarpSpecializedCooperativeEEENS5_IJNSA_ILi256EEESH_NSA_ILi128EEEEEENS_12float_e5m2_tENS5_IJlSD_lEEESK_SL_NS4_8TiledMMAINS4_8MMA_AtomIJNS4_4SM904GMMA31MMA_64x256x32_F32E5M2E5M2_SS_TNILNSP_7ScaleInE1ELSR_1EEEEEENS4_6LayoutINS5_IJSB_SD_SD_EEENS5_IJSD_NSA_ILi0EEESW_EEEEENS5_IJNS4_10UnderscoreESZ_SZ_EEEEENS4_23SM90_TMA_LOAD_MULTICASTENS4_14ComposedLayoutINS4_7SwizzleILi3ELi4ELi3EEENS4_18smem_ptr_flag_bitsILi8EEENSU_INS5_IJNSA_ILi8EEESI_EEENS5_IJSI_SD_EEEEEEEvNS4_8identityES12_S1C_vS1D_EENS_8epilogue10collective6detail29Sm90TmaWarpSpecializedAdapterINS1G_15DefaultEpilogueISK_SL_SL_NS1F_6thread17LinearCombinationISK_Li1EffLNS1K_9ScaleType4KindE0ELNS_15FloatRoundStyleE2ESK_EENS1_15EpilogueDefaultEEEEEvvEEEEvNT_6ParamsE --------------------------
	.section	.nv.constant0._ZN7cutlass13device_kernelINS_4gemm6kernel13GemmUniversalIN4cute5tupleIJiiiiEEENS1_10collective13CollectiveMmaINS1_37MainloopSm90TmaGmmaWarpSpecializedFP8ILi3ENS5_IJNS4_1CILi2EEENSA_ILi4EEENSA_ILi1EEEEEENS1_35KernelTmaWarpSpecializedCooperativeEEENS5_IJNSA_ILi256EEESH_NSA_ILi128EEEEEENS_12float_e5m2_tENS5_IJlSD_lEEESK_SL_NS4_8TiledMMAINS4_8MMA_AtomIJNS4_4SM904GMMA31MMA_64x256x32_F32E5M2E5M2_SS_TNILNSP_7ScaleInE1ELSR_1EEEEEENS4_6LayoutINS5_IJSB_SD_SD_EEENS5_IJSD_NSA_ILi0EEESW_EEEEENS5_IJNS4_10UnderscoreESZ_SZ_EEEEENS4_23SM90_TMA_LOAD_MULTICASTENS4_14ComposedLayoutINS4_7SwizzleILi3ELi4ELi3EEENS4_18smem_ptr_flag_bitsILi8EEENSU_INS5_IJNSA_ILi8EEESI_EEENS5_IJSI_SD_EEEEEEEvNS4_8identityES12_S1C_vS1D_EENS_8epilogue10collective6detail29Sm90TmaWarpSpecializedAdapterINS1G_15DefaultEpilogueISK_SL_SL_NS1F_6thread17LinearCombinationISK_Li1EffLNS1K_9ScaleType4KindE0ELNS_15FloatRoundStyleE2ESK_EENS1_15EpilogueDefaultEEEEEvvEEEEvNT_6ParamsE,"a",@progbits
	.sectionflags	@""
	.align	4
.nv.constant0._ZN7cutlass13device_kernelINS_4gemm6kernel13GemmUniversalIN4cute5tupleIJiiiiEEENS1_10collective13CollectiveMmaINS1_37MainloopSm90TmaGmmaWarpSpecializedFP8ILi3ENS5_IJNS4_1CILi2EEENSA_ILi4EEENSA_ILi1EEEEEENS1_35KernelTmaWarpSpecializedCooperativeEEENS5_IJNSA_ILi256EEESH_NSA_ILi128EEEEEENS_12float_e5m2_tENS5_IJlSD_lEEESK_SL_NS4_8TiledMMAINS4_8MMA_AtomIJNS4_4SM904GMMA31MMA_64x256x32_F32E5M2E5M2_SS_TNILNSP_7ScaleInE1ELSR_1EEEEEENS4_6LayoutINS5_IJSB_SD_SD_EEENS5_IJSD_NSA_ILi0EEESW_EEEEENS5_IJNS4_10UnderscoreESZ_SZ_EEEEENS4_23SM90_TMA_LOAD_MULTICASTENS4_14ComposedLayoutINS4_7SwizzleILi3ELi4ELi3EEENS4_18smem_ptr_flag_bitsILi8EEENSU_INS5_IJNSA_ILi8EEESI_EEENS5_IJSI_SD_EEEEEEEvNS4_8identityES12_S1C_vS1D_EENS_8epilogue10collective6detail29Sm90TmaWarpSpecializedAdapterINS1G_15DefaultEpilogueISK_SL_SL_NS1F_6thread17LinearCombinationISK_Li1EffLNS1K_9ScaleType4KindE0ELNS_15FloatRoundStyleE2ESK_EENS1_15EpilogueDefaultEEEEEvvEEEEvNT_6ParamsE:
	.zero		1664


//--------------------- SYMBOLS --------------------------

	.type		.nv.reservedSmem.offset0,@object
	.size		.nv.reservedSmem.offset0,0x4
